	.target	sm_90a

	.elftype	@"ET_EXEC"


//--------------------- .note.nv.tkinfo           --------------------------
	.section	.note.nv.tkinfo,"",@"SHT_NOTE"
	.sectionflags	@"SHF_NOTE_NV_TKINFO"
	.tkinfo
        /*0018*/ 	.word	0x00000002
        /*0030*/ 	.string	""
        /*0030*/ 	.string	"ptxas"
        /*0030*/ 	.string	"Cuda compilation tools, release 13.0, V13.0.88"
        /*0030*/ 	.string	"Build cuda_13.0.r13.0/compiler.36424714_0"
        /*0030*/ 	.string	"-arch sm_90a -m 64 "



//--------------------- .note.nv.cuinfo           --------------------------
	.section	.note.nv.cuinfo,"",@"SHT_NOTE"
	.sectionflags	@"SHF_NOTE_NV_CUINFO"
        /*0018*/ 	.short	0x0002
        /*001a*/ 	.short	0x005a
        /*001c*/ 	.short	0x0082
	.zero		2


//--------------------- .nv.info                  --------------------------
	.section	.nv.info,"",@"SHT_CUDA_INFO"
	.align	4


	//----- nvinfo : EIATTR_REGCOUNT
	.align		4
        /*0000*/ 	.byte	0x04, 0x2f
        /*0002*/ 	.short	(.L_15 - .L_14)
	.align		4
.L_14:
        /*0004*/ 	.word	index@(_ZN7cutlass13device_kernelINS_4gemm6kernel13GemmUniversalIN4cute5tupleIJiiiiEEENS1_10collective13CollectiveMmaINS1_34MainloopSm90TmaGmmaWarpSpecializedILi7ENS5_IJNS4_1CILi4EEENSA_ILi1EEESC_EEENS1_35KernelTmaWarpSpecializedCooperativeEEENS5_IJNSA_ILi128EEESG_NSA_ILi64EEEEEENS_10bfloat16_tENS5_IJlSC_lEEESJ_SK_NS4_8TiledMMAINS4_8MMA_AtomIJNS4_4SM904GMMA28MMA_64x128x16_F32BF16BF16_SSILNSO_5MajorE0ELSQ_0ELNSO_7ScaleInE1ELSR_1EEEEEENS4_6LayoutINS5_IJNSA_ILi2EEESC_SC_EEENS5_IJSC_NSA_ILi0EEESX_EEEEENS5_IJNS4_10UnderscoreES10_S10_EEEEENS4_13SM90_TMA_LOADENS4_14ComposedLayoutINS4_7SwizzleILi3ELi4ELi3EEENS4_18smem_ptr_flag_bitsILi16EEENSU_INS5_IJNSA_ILi8EEESH_EEENS5_IJSH_SC_EEEEEEEvNS4_8identityENS4_23SM90_TMA_LOAD_MULTICASTES1D_vS1E_EENS_8epilogue10collective6detail29Sm90TmaWarpSpecializedAdapterINS1I_15DefaultEpilogueISJ_SK_SK_NS1H_6thread17LinearCombinationISJ_Li1EffLNS1M_9ScaleType4KindE0ELNS_15FloatRoundStyleE2ESJ_EENS1_15EpilogueDefaultEEEEEvvEEEEvNT_6ParamsE)
        /*0008*/ 	.word	0x000000a8


	//----- nvinfo : EIATTR_FRAME_SIZE
	.align		4
.L_15:
        /*000c*/ 	.byte	0x04, 0x11
        /*000e*/ 	.short	(.L_17 - .L_16)
	.align		4
.L_16:
        /*0010*/ 	.word	index@(_ZN7cutlass13device_kernelINS_4gemm6kernel13GemmUniversalIN4cute5tupleIJiiiiEEENS1_10collective13CollectiveMmaINS1_34MainloopSm90TmaGmmaWarpSpecializedILi7ENS5_IJNS4_1CILi4EEENSA_ILi1EEESC_EEENS1_35KernelTmaWarpSpecializedCooperativeEEENS5_IJNSA_ILi128EEESG_NSA_ILi64EEEEEENS_10bfloat16_tENS5_IJlSC_lEEESJ_SK_NS4_8TiledMMAINS4_8MMA_AtomIJNS4_4SM904GMMA28MMA_64x128x16_F32BF16BF16_SSILNSO_5MajorE0ELSQ_0ELNSO_7ScaleInE1ELSR_1EEEEEENS4_6LayoutINS5_IJNSA_ILi2EEESC_SC_EEENS5_IJSC_NSA_ILi0EEESX_EEEEENS5_IJNS4_10UnderscoreES10_S10_EEEEENS4_13SM90_TMA_LOADENS4_14ComposedLayoutINS4_7SwizzleILi3ELi4ELi3EEENS4_18smem_ptr_flag_bitsILi16EEENSU_INS5_IJNSA_ILi8EEESH_EEENS5_IJSH_SC_EEEEEEEvNS4_8identityENS4_23SM90_TMA_LOAD_MULTICASTES1D_vS1E_EENS_8epilogue10collective6detail29Sm90TmaWarpSpecializedAdapterINS1I_15DefaultEpilogueISJ_SK_SK_NS1H_6thread17LinearCombinationISJ_Li1EffLNS1M_9ScaleType4KindE0ELNS_15FloatRoundStyleE2ESJ_EENS1_15EpilogueDefaultEEEEEvvEEEEvNT_6ParamsE)
        /*0014*/ 	.word	0x00000000


	//----- nvinfo : EIATTR_MIN_STACK_SIZE
	.align		4
.L_17:
        /*0018*/ 	.byte	0x04, 0x12
        /*001a*/ 	.short	(.L_19 - .L_18)
	.align		4
.L_18:
        /*001c*/ 	.word	index@(_ZN7cutlass13device_kernelINS_4gemm6kernel13GemmUniversalIN4cute5tupleIJiiiiEEENS1_10collective13CollectiveMmaINS1_34MainloopSm90TmaGmmaWarpSpecializedILi7ENS5_IJNS4_1CILi4EEENSA_ILi1EEESC_EEENS1_35KernelTmaWarpSpecializedCooperativeEEENS5_IJNSA_ILi128EEESG_NSA_ILi64EEEEEENS_10bfloat16_tENS5_IJlSC_lEEESJ_SK_NS4_8TiledMMAINS4_8MMA_AtomIJNS4_4SM904GMMA28MMA_64x128x16_F32BF16BF16_SSILNSO_5MajorE0ELSQ_0ELNSO_7ScaleInE1ELSR_1EEEEEENS4_6LayoutINS5_IJNSA_ILi2EEESC_SC_EEENS5_IJSC_NSA_ILi0EEESX_EEEEENS5_IJNS4_10UnderscoreES10_S10_EEEEENS4_13SM90_TMA_LOADENS4_14ComposedLayoutINS4_7SwizzleILi3ELi4ELi3EEENS4_18smem_ptr_flag_bitsILi16EEENSU_INS5_IJNSA_ILi8EEESH_EEENS5_IJSH_SC_EEEEEEEvNS4_8identityENS4_23SM90_TMA_LOAD_MULTICASTES1D_vS1E_EENS_8epilogue10collective6detail29Sm90TmaWarpSpecializedAdapterINS1I_15DefaultEpilogueISJ_SK_SK_NS1H_6thread17LinearCombinationISJ_Li1EffLNS1M_9ScaleType4KindE0ELNS_15FloatRoundStyleE2ESJ_EENS1_15EpilogueDefaultEEEEEvvEEEEvNT_6ParamsE)
        /*0020*/ 	.word	0x00000000
.L_19:


//--------------------- .nv.compat                --------------------------
	.section	.nv.compat,"",@"SHT_CUDA_COMPAT_INFO"
	.align	4
        /*0000*/ 	.byte	0x02, 0x09, 0x01, 0x00, 0x02, 0x02, 0x04, 0x00, 0x02, 0x05, 0x05, 0x00, 0x03, 0x07, 0x01, 0x01
        /*0010*/ 	.byte	0x02, 0x03, 0x01, 0x00, 0x02, 0x06, 0x01, 0x00, 0x04, 0x0b, 0x08, 0x00, 0x00, 0x00, 0x00, 0x00
        /*0020*/ 	.byte	0x00, 0x00, 0x00, 0x00


//--------------------- .nv.info._ZN7cutlass13device_kernelINS_4gemm6kernel13GemmUniversalIN4cute5tupleIJiiiiEEENS1_10collective13CollectiveMmaINS1_34MainloopSm90TmaGmmaWarpSpecializedILi7ENS5_IJNS4_1CILi4EEENSA_ILi1EEESC_EEENS1_35KernelTmaWarpSpecializedCooperativeEEENS5_IJNSA_ILi128EEESG_NSA_ILi64EEEEEENS_10bfloat16_tENS5_IJlSC_lEEESJ_SK_NS4_8TiledMMAINS4_8MMA_AtomIJNS4_4SM904GMMA28MMA_64x128x16_F32BF16BF16_SSILNSO_5MajorE0ELSQ_0ELNSO_7ScaleInE1ELSR_1EEEEEENS4_6LayoutINS5_IJNSA_ILi2EEESC_SC_EEENS5_IJSC_NSA_ILi0EEESX_EEEEENS5_IJNS4_10UnderscoreES10_S10_EEEEENS4_13SM90_TMA_LOADENS4_14ComposedLayoutINS4_7SwizzleILi3ELi4ELi3EEENS4_18smem_ptr_flag_bitsILi16EEENSU_INS5_IJNSA_ILi8EEESH_EEENS5_IJSH_SC_EEEEEEEvNS4_8identityENS4_23SM90_TMA_LOAD_MULTICASTES1D_vS1E_EENS_8epilogue10collective6detail29Sm90TmaWarpSpecializedAdapterINS1I_15DefaultEpilogueISJ_SK_SK_NS1H_6thread17LinearCombinationISJ_Li1EffLNS1M_9ScaleType4KindE0ELNS_15FloatRoundStyleE2ESJ_EENS1_15EpilogueDefaultEEEEEvvEEEEvNT_6ParamsE --------------------------
	.section	.nv.info._ZN7cutlass13device_kernelINS_4gemm6kernel13GemmUniversalIN4cute5tupleIJiiiiEEENS1_10collective13CollectiveMmaINS1_34MainloopSm90TmaGmmaWarpSpecializedILi7ENS5_IJNS4_1CILi4EEENSA_ILi1EEESC_EEENS1_35KernelTmaWarpSpecializedCooperativeEEENS5_IJNSA_ILi128EEESG_NSA_ILi64EEEEEENS_10bfloat16_tENS5_IJlSC_lEEESJ_SK_NS4_8TiledMMAINS4_8MMA_AtomIJNS4_4SM904GMMA28MMA_64x128x16_F32BF16BF16_SSILNSO_5MajorE0ELSQ_0ELNSO_7ScaleInE1ELSR_1EEEEEENS4_6LayoutINS5_IJNSA_ILi2EEESC_SC_EEENS5_IJSC_NSA_ILi0EEESX_EEEEENS5_IJNS4_10UnderscoreES10_S10_EEEEENS4_13SM90_TMA_LOADENS4_14ComposedLayoutINS4_7SwizzleILi3ELi4ELi3EEENS4_18smem_ptr_flag_bitsILi16EEENSU_INS5_IJNSA_ILi8EEESH_EEENS5_IJSH_SC_EEEEEEEvNS4_8identityENS4_23SM90_TMA_LOAD_MULTICASTES1D_vS1E_EENS_8epilogue10collective6detail29Sm90TmaWarpSpecializedAdapterINS1I_15DefaultEpilogueISJ_SK_SK_NS1H_6thread17LinearCombinationISJ_Li1EffLNS1M_9ScaleType4KindE0ELNS_15FloatRoundStyleE2ESJ_EENS1_15EpilogueDefaultEEEEEvvEEEEvNT_6ParamsE,"",@"SHT_CUDA_INFO"
	.sectionflags	@""
	.align	4


	//----- nvinfo : EIATTR_CUDA_API_VERSION
	.align		4
        /*0000*/ 	.byte	0x04, 0x37
        /*0002*/ 	.short	(.L_21 - .L_20)
.L_20:
        /*0004*/ 	.word	0x00000082


	//----- nvinfo : EIATTR_KPARAM_INFO
	.align		4
.L_21:
        /*0008*/ 	.byte	0x04, 0x17
        /*000a*/ 	.short	(.L_23 - .L_22)
.L_22:
        /*000c*/ 	.word	0x00000000
        /*0010*/ 	.short	0x0000
        /*0012*/ 	.short	0x0070
        /*0014*/ 	.byte	0x00, 0xf0, 0x01, 0x10


	//----- nvinfo : EIATTR_SPARSE_MMA_MASK
	.align		4
.L_23:
        /*0018*/ 	.byte	0x03, 0x50
        /*001a*/ 	.short	0x0000


	//----- nvinfo : EIATTR_MAXREG_COUNT
	.align		4
        /*001c*/ 	.byte	0x03, 0x1b
        /*001e*/ 	.short	0x00a8


	//----- nvinfo : EIATTR_NUM_BARRIERS
	.align		4
        /*0020*/ 	.byte	0x02, 0x4c
        /*0022*/ 	.byte	0x01
	.zero		1


	//----- nvinfo : EIATTR_EXTERNS
	.align		4
        /*0024*/ 	.byte	0x04, 0x0f
        /*0026*/ 	.short	(.L_25 - .L_24)


	//   ....[0]....
	.align		4
.L_24:
        /*0028*/ 	.word	index@(__assertfail)


	//----- nvinfo : EIATTR_MERCURY_ISA_VERSION
	.align		4
.L_25:
        /*002c*/ 	.byte	0x03, 0x5f
        /*002e*/ 	.short	0x0101


	//----- nvinfo : EIATTR_INT_WARP_WIDE_INSTR_OFFSETS
	.align		4
        /*0030*/ 	.byte	0x04, 0x31
        /*0032*/ 	.short	(.L_27 - .L_26)


	//   ....[0]....
.L_26:
        /*0034*/ 	.word	0x00000540


	//   ....[1]....
        /*0038*/ 	.word	0x00000560


	//   ....[2]....
        /*003c*/ 	.word	0x00000710


	//----- nvinfo : EIATTR_COOP_GROUP_MASK_REGIDS
	.align		4
.L_27:
        /*0040*/ 	.byte	0x04, 0x29
        /*0042*/ 	.short	(.L_29 - .L_28)


	//   ....[0]....
.L_28:
        /*0044*/ 	.word	0xffffffff


	//   ....[1]....
        /*0048*/ 	.word	0xffffffff


	//   ....[2]....
        /*004c*/ 	.word	0xffffffff


	//   ....[3]....
        /*0050*/ 	.word	0xffffffff


	//   ....[4]....
        /*0054*/ 	.word	0xffffffff


	//   ....[5]....
        /*0058*/ 	.word	0xffffffff


	//----- nvinfo : EIATTR_COOP_GROUP_INSTR_OFFSETS
	.align		4
.L_29:
        /*005c*/ 	.byte	0x04, 0x28
        /*005e*/ 	.short	(.L_31 - .L_30)


	//   ....[0]....
.L_30:
        /*0060*/ 	.word	0x00000060


	//   ....[1]....
        /*0064*/ 	.word	0x00000070


	//   ....[2]....
        /*0068*/ 	.word	0x00000130


	//   ....[3]....
        /*006c*/ 	.word	0x00000360


	//   ....[4]....
        /*0070*/ 	.word	0x00000880


	//   ....[5]....
        /*0074*/ 	.word	0x00001500


	//----- nvinfo : EIATTR_REG_RECONFIG
	.align		4
.L_31:
        /*0078*/ 	.byte	0x01, 0x54
	.zero		2


	//----- nvinfo : EIATTR_SYSCALL_OFFSETS
	.align		4
        /*007c*/ 	.byte	0x04, 0x46
        /*007e*/ 	.short	(.L_33 - .L_32)


	//   ....[0]....
.L_32:
        /*0080*/ 	.word	0x000016f0


	//----- nvinfo : EIATTR_MBARRIER_INSTR_OFFSETS
	.align		4
.L_33:
        /*0084*/ 	.byte	0x04, 0x39
        /*0086*/ 	.short	(.L_35 - .L_34)


	//   ....[0]....
.L_34:
        /*0088*/ 	.word	0x00000250
        /*008c*/ 	.word	0x000000ff
        /*0090*/ 	.word	0x00000000
        /*0094*/ 	.short	0x0100
        /*0096*/ 	.byte	0x08
	.zero		1


	//   ....[1]....
        /*0098*/ 	.word	0x00000260
        /*009c*/ 	.word	0x000000ff
        /*00a0*/ 	.word	0x00000038
        /*00a4*/ 	.short	0x0100
        /*00a6*/ 	.byte	0x08
	.zero		1


	//   ....[2]....
        /*00a8*/ 	.word	0x00000270
        /*00ac*/ 	.word	0x000000ff
        /*00b0*/ 	.word	0x00000008
        /*00b4*/ 	.short	0x0100
        /*00b6*/ 	.byte	0x08
	.zero		1


	//   ....[3]....
        /*00b8*/ 	.word	0x00000280
        /*00bc*/ 	.word	0x000000ff
        /*00c0*/ 	.word	0x00000040
        /*00c4*/ 	.short	0x0100
        /*00c6*/ 	.byte	0x08
	.zero		1


	//   ....[4]....
        /*00c8*/ 	.word	0x00000290
        /*00cc*/ 	.word	0x000000ff
        /*00d0*/ 	.word	0x00000010
        /*00d4*/ 	.short	0x0100
        /*00d6*/ 	.byte	0x08
	.zero		1


	//   ....[5]....
        /*00d8*/ 	.word	0x000002a0
        /*00dc*/ 	.word	0x000000ff
        /*00e0*/ 	.word	0x00000048
        /*00e4*/ 	.short	0x0100
        /*00e6*/ 	.byte	0x08
	.zero		1


	//   ....[6]....
        /*00e8*/ 	.word	0x000002b0
        /*00ec*/ 	.word	0x000000ff
        /*00f0*/ 	.word	0x00000018
        /*00f4*/ 	.short	0x0100
        /*00f6*/ 	.byte	0x08
	.zero		1


	//   ....[7]....
        /*00f8*/ 	.word	0x000002c0
        /*00fc*/ 	.word	0x000000ff
        /*0100*/ 	.word	0x00000050
        /*0104*/ 	.short	0x0100
        /*0106*/ 	.byte	0x08
	.zero		1


	//   ....[8]....
        /*0108*/ 	.word	0x000002d0
        /*010c*/ 	.word	0x000000ff
        /*0110*/ 	.word	0x00000020
        /*0114*/ 	.short	0x0100
        /*0116*/ 	.byte	0x08
	.zero		1


	//   ....[9]....
        /*0118*/ 	.word	0x000002e0
        /*011c*/ 	.word	0x000000ff
        /*0120*/ 	.word	0x00000058
        /*0124*/ 	.short	0x0100
        /*0126*/ 	.byte	0x08
	.zero		1


	//   ....[10]....
        /*0128*/ 	.word	0x000002f0
        /*012c*/ 	.word	0x000000ff
        /*0130*/ 	.word	0x00000028
        /*0134*/ 	.short	0x0100
        /*0136*/ 	.byte	0x08
	.zero		1


	//   ....[11]....
        /*0138*/ 	.word	0x00000300
        /*013c*/ 	.word	0x000000ff
        /*0140*/ 	.word	0x00000060
        /*0144*/ 	.short	0x0100
        /*0146*/ 	.byte	0x08
	.zero		1


	//   ....[12]....
        /*0148*/ 	.word	0x00000310
        /*014c*/ 	.word	0x000000ff
        /*0150*/ 	.word	0x00000030
        /*0154*/ 	.short	0x0100
        /*0156*/ 	.byte	0x08
	.zero		1


	//   ....[13]....
        /*0158*/ 	.word	0x00000320
        /*015c*/ 	.word	0x000000ff
        /*0160*/ 	.word	0x00000068
        /*0164*/ 	.short	0x0100
        /*0166*/ 	.byte	0x08
	.zero		1


	//   ....[14]....
        /*0168*/ 	.word	0x00000790
        /*016c*/ 	.word	0x000000ff
        /*0170*/ 	.word	0x00000080
        /*0174*/ 	.short	0x0100
        /*0176*/ 	.byte	0x06
	.zero		1


	//   ....[15]....
        /*0178*/ 	.word	0x00000830
        /*017c*/ 	.word	0x000000ff
        /*0180*/ 	.word	0x00000088
        /*0184*/ 	.short	0x0100
        /*0186*/ 	.byte	0x06
	.zero		1


	//   ....[16]....
        /*0188*/ 	.word	0x000017b0
        /*018c*/ 	.word	0x00000003
        /*0190*/ 	.word	0x00000000
        /*0194*/ 	.short	0x010a
        /*0196*/ 	.byte	0x3f
	.zero		1


	//   ....[17]....
        /*0198*/ 	.word	0x00001810
        /*019c*/ 	.word	0x00000003
        /*01a0*/ 	.word	0x00000000
        /*01a4*/ 	.short	0x010a
        /*01a6*/ 	.byte	0x3f
	.zero		1


	//   ....[18]....
        /*01a8*/ 	.word	0x00001b90
        /*01ac*/ 	.word	0x00000005
        /*01b0*/ 	.word	0x00000000
        /*01b4*/ 	.short	0x010a
        /*01b6*/ 	.byte	0x3f
	.zero		1


	//   ....[19]....
        /*01b8*/ 	.word	0x00001bd0
        /*01bc*/ 	.word	0x00000005
        /*01c0*/ 	.word	0x00000000
        /*01c4*/ 	.short	0x010a
        /*01c6*/ 	.byte	0x3f
	.zero		1


	//   ....[20]....
        /*01c8*/ 	.word	0x00001e30
        /*01cc*/ 	.word	0x00000004
        /*01d0*/ 	.word	0x00000000
        /*01d4*/ 	.short	0x0101
        /*01d6*/ 	.byte	0x3f
	.zero		1


	//   ....[21]....
        /*01d8*/ 	.word	0x00002050
        /*01dc*/ 	.word	0x00000000
        /*01e0*/ 	.word	0x00000000
        /*01e4*/ 	.short	0x0101
        /*01e6*/ 	.byte	0x3f
	.zero		1


	//   ....[22]....
        /*01e8*/ 	.word	0x000071c0
        /*01ec*/ 	.word	0x00000017
        /*01f0*/ 	.word	0x00000038
        /*01f4*/ 	.short	0x010a
        /*01f6*/ 	.byte	0x3f
	.zero		1


	//   ....[23]....
        /*01f8*/ 	.word	0x000075b0
        /*01fc*/ 	.word	0x00000006
        /*0200*/ 	.word	0x00000088
        /*0204*/ 	.short	0x0101
        /*0206*/ 	.byte	0x3f
	.zero		1


	//   ....[24]....
        /*0208*/ 	.word	0x00007cb0
        /*020c*/ 	.word	0x00000007
        /*0210*/ 	.word	0x00000000
        /*0214*/ 	.short	0x010a
        /*0216*/ 	.byte	0x3f
	.zero		1


	//   ....[25]....
        /*0218*/ 	.word	0x00007d30
        /*021c*/ 	.word	0x00000006
        /*0220*/ 	.word	0x00000000
        /*0224*/ 	.short	0x010a
        /*0226*/ 	.byte	0x3f
	.zero		1


	//   ....[26]....
        /*0228*/ 	.word	0x00007dc0
        /*022c*/ 	.word	0x00000007
        /*0230*/ 	.word	0x00000000
        /*0234*/ 	.short	0x010a
        /*0236*/ 	.byte	0x3f
	.zero		1


	//   ....[27]....
        /*0238*/ 	.word	0x00007e50
        /*023c*/ 	.word	0x00000006
        /*0240*/ 	.word	0x00000000
        /*0244*/ 	.short	0x010a
        /*0246*/ 	.byte	0x3f
	.zero		1


	//   ....[28]....
        /*0248*/ 	.word	0x00007ee0
        /*024c*/ 	.word	0x00000007
        /*0250*/ 	.word	0x00000000
        /*0254*/ 	.short	0x010a
        /*0256*/ 	.byte	0x3f
	.zero		1


	//   ....[29]....
        /*0258*/ 	.word	0x00007f70
        /*025c*/ 	.word	0x00000006
        /*0260*/ 	.word	0x00000000
        /*0264*/ 	.short	0x010a
        /*0266*/ 	.byte	0x3f
	.zero		1


	//   ....[30]....
        /*0268*/ 	.word	0x00008000
        /*026c*/ 	.word	0x00000005
        /*0270*/ 	.word	0x00000000
        /*0274*/ 	.short	0x010a
        /*0276*/ 	.byte	0x3f
	.zero		1


	//   ....[31]....
        /*0278*/ 	.word	0x00008060
        /*027c*/ 	.word	0x00000003
        /*0280*/ 	.word	0x00000000
        /*0284*/ 	.short	0x010a
        /*0286*/ 	.byte	0x3f
	.zero		1


	//   ....[32]....
        /*0288*/ 	.word	0x000080b0
        /*028c*/ 	.word	0x00000005
        /*0290*/ 	.word	0x00000000
        /*0294*/ 	.short	0x010a
        /*0296*/ 	.byte	0x3f
	.zero		1


	//   ....[33]....
        /*0298*/ 	.word	0x00008180
        /*029c*/ 	.word	0x00000017
        /*02a0*/ 	.word	0x00000038
        /*02a4*/ 	.short	0x010a
        /*02a6*/ 	.byte	0x3f
	.zero		1


	//   ....[34]....
        /*02a8*/ 	.word	0x00008250
        /*02ac*/ 	.word	0x00000007
        /*02b0*/ 	.word	0x00000000
        /*02b4*/ 	.short	0x010a
        /*02b6*/ 	.byte	0x3f
	.zero		1


	//   ....[35]....
        /*02b8*/ 	.word	0x000082a0
        /*02bc*/ 	.word	0x00000006
        /*02c0*/ 	.word	0x00000000
        /*02c4*/ 	.short	0x010a
        /*02c6*/ 	.byte	0x3f
	.zero		1


	//   ....[36]....
        /*02c8*/ 	.word	0x000082f0
        /*02cc*/ 	.word	0x00000007
        /*02d0*/ 	.word	0x00000000
        /*02d4*/ 	.short	0x010a
        /*02d6*/ 	.byte	0x3f
	.zero		1


	//   ....[37]....
        /*02d8*/ 	.word	0x00008340
        /*02dc*/ 	.word	0x00000006
        /*02e0*/ 	.word	0x00000000
        /*02e4*/ 	.short	0x010a
        /*02e6*/ 	.byte	0x3f
	.zero		1


	//   ....[38]....
        /*02e8*/ 	.word	0x00008390
        /*02ec*/ 	.word	0x00000007
        /*02f0*/ 	.word	0x00000000
        /*02f4*/ 	.short	0x010a
        /*02f6*/ 	.byte	0x3f
	.zero		1


	//   ....[39]....
        /*02f8*/ 	.word	0x000083e0
        /*02fc*/ 	.word	0x00000006
        /*0300*/ 	.word	0x00000000
        /*0304*/ 	.short	0x010a
        /*0306*/ 	.byte	0x3f
	.zero		1


	//----- nvinfo : EIATTR_NUM_MBARRIERS
	.align		4
.L_35:
        /*0308*/ 	.byte	0x03, 0x38
        /*030a*/ 	.short	0x0010


	//----- nvinfo : EIATTR_EXIT_INSTR_OFFSETS
	.align		4
        /*030c*/ 	.byte	0x04, 0x1c
        /*030e*/ 	.short	(.L_37 - .L_36)


	//   ....[0]....
.L_36:
        /*0310*/ 	.word	0x00000a50


	//   ....[1]....
        /*0314*/ 	.word	0x00001260


	//   ....[2]....
        /*0318*/ 	.word	0x00006940


	//   ....[3]....
        /*031c*/ 	.word	0x00006ea0


	//   ....[4]....
        /*0320*/ 	.word	0x00008050


	//----- nvinfo : EIATTR_MAX_THREADS
	.align		4
.L_37:
        /*0324*/ 	.byte	0x04, 0x05
        /*0326*/ 	.short	(.L_39 - .L_38)
.L_38:
        /*0328*/ 	.word	0x00000180
        /*032c*/ 	.word	0x00000001
        /*0330*/ 	.word	0x00000001


	//----- nvinfo : EIATTR_CRS_STACK_SIZE
	.align		4
.L_39:
        /*0334*/ 	.byte	0x04, 0x1e
        /*0336*/ 	.short	(.L_41 - .L_40)
.L_40:
        /*0338*/ 	.word	0x00000000


	//----- nvinfo : EIATTR_CBANK_PARAM_SIZE
	.align		4
.L_41:
        /*033c*/ 	.byte	0x03, 0x19
        /*033e*/ 	.short	0x0470


	//----- nvinfo : EIATTR_PARAM_CBANK
	.align		4
        /*0340*/ 	.byte	0x04, 0x0a
        /*0342*/ 	.short	(.L_43 - .L_42)
	.align		4
.L_42:
        /*0344*/ 	.word	index@(.nv.constant0._ZN7cutlass13device_kernelINS_4gemm6kernel13GemmUniversalIN4cute5tupleIJiiiiEEENS1_10collective13CollectiveMmaINS1_34MainloopSm90TmaGmmaWarpSpecializedILi7ENS5_IJNS4_1CILi4EEENSA_ILi1EEESC_EEENS1_35KernelTmaWarpSpecializedCooperativeEEENS5_IJNSA_ILi128EEESG_NSA_ILi64EEEEEENS_10bfloat16_tENS5_IJlSC_lEEESJ_SK_NS4_8TiledMMAINS4_8MMA_AtomIJNS4_4SM904GMMA28MMA_64x128x16_F32BF16BF16_SSILNSO_5MajorE0ELSQ_0ELNSO_7ScaleInE1ELSR_1EEEEEENS4_6LayoutINS5_IJNSA_ILi2EEESC_SC_EEENS5_IJSC_NSA_ILi0EEESX_EEEEENS5_IJNS4_10UnderscoreES10_S10_EEEEENS4_13SM90_TMA_LOADENS4_14ComposedLayoutINS4_7SwizzleILi3ELi4ELi3EEENS4_18smem_ptr_flag_bitsILi16EEENSU_INS5_IJNSA_ILi8EEESH_EEENS5_IJSH_SC_EEEEEEEvNS4_8identityENS4_23SM90_TMA_LOAD_MULTICASTES1D_vS1E_EENS_8epilogue10collective6detail29Sm90TmaWarpSpecializedAdapterINS1I_15DefaultEpilogueISJ_SK_SK_NS1H_6thread17LinearCombinationISJ_Li1EffLNS1M_9ScaleType4KindE0ELNS_15FloatRoundStyleE2ESJ_EENS1_15EpilogueDefaultEEEEEvvEEEEvNT_6ParamsE)
        /*0348*/ 	.short	0x0210
        /*034a*/ 	.short	0x0470


	//----- nvinfo : EIATTR_SW_WAR
	.align		4
.L_43:
        /*034c*/ 	.byte	0x04, 0x36
        /*034e*/ 	.short	(.L_45 - .L_44)
.L_44:
        /*0350*/ 	.word	0x00000008
.L_45:


//--------------------- .nv.callgraph             --------------------------
	.section	.nv.callgraph,"",@"SHT_CUDA_CALLGRAPH"
	.align	4
	.sectionentsize	8
	.align		4
        /*0000*/ 	.word	0x00000000
	.align		4
        /*0004*/ 	.word	0xffffffff
	.align		4
        /*0008*/ 	.word	index@(_ZN7cutlass13device_kernelINS_4gemm6kernel13GemmUniversalIN4cute5tupleIJiiiiEEENS1_10collective13CollectiveMmaINS1_34MainloopSm90TmaGmmaWarpSpecializedILi7ENS5_IJNS4_1CILi4EEENSA_ILi1EEESC_EEENS1_35KernelTmaWarpSpecializedCooperativeEEENS5_IJNSA_ILi128EEESG_NSA_ILi64EEEEEENS_10bfloat16_tENS5_IJlSC_lEEESJ_SK_NS4_8TiledMMAINS4_8MMA_AtomIJNS4_4SM904GMMA28MMA_64x128x16_F32BF16BF16_SSILNSO_5MajorE0ELSQ_0ELNSO_7ScaleInE1ELSR_1EEEEEENS4_6LayoutINS5_IJNSA_ILi2EEESC_SC_EEENS5_IJSC_NSA_ILi0EEESX_EEEEENS5_IJNS4_10UnderscoreES10_S10_EEEEENS4_13SM90_TMA_LOADENS4_14ComposedLayoutINS4_7SwizzleILi3ELi4ELi3EEENS4_18smem_ptr_flag_bitsILi16EEENSU_INS5_IJNSA_ILi8EEESH_EEENS5_IJSH_SC_EEEEEEEvNS4_8identityENS4_23SM90_TMA_LOAD_MULTICASTES1D_vS1E_EENS_8epilogue10collective6detail29Sm90TmaWarpSpecializedAdapterINS1I_15DefaultEpilogueISJ_SK_SK_NS1H_6thread17LinearCombinationISJ_Li1EffLNS1M_9ScaleType4KindE0ELNS_15FloatRoundStyleE2ESJ_EENS1_15EpilogueDefaultEEEEEvvEEEEvNT_6ParamsE)
	.align		4
        /*000c*/ 	.word	index@(__assertfail)
	.align		4
        /*0010*/ 	.word	0x00000000
	.align		4
        /*0014*/ 	.word	0xfffffffe
	.align		4
        /*0018*/ 	.word	0x00000000
	.align		4
        /*001c*/ 	.word	0xfffffffd
	.align		4
        /*0020*/ 	.word	0x00000000
	.align		4
        /*0024*/ 	.word	0xfffffffc


//--------------------- .nv.constant4             --------------------------
	.section	.nv.constant4,"a",@progbits
	.align	8
	.align		8
.nv.constant4:
        /*0000*/ 	.dword	__assertfail
	.align		8
        /*0008*/ 	.dword	__unnamed_1
	.align		8
        /*0010*/ 	.dword	_ZN40_INTERNAL_931b7b2d_4_k_cu_41bf3080_262594cuda3std3__45__cpo5beginE
	.align		8
        /*0018*/ 	.dword	_ZN40_INTERNAL_931b7b2d_4_k_cu_41bf3080_262594cuda3std3__45__cpo3endE
	.align		8
        /*0020*/ 	.dword	_ZN40_INTERNAL_931b7b2d_4_k_cu_41bf3080_262594cuda3std3__45__cpo6cbeginE
	.align		8
        /*0028*/ 	.dword	_ZN40_INTERNAL_931b7b2d_4_k_cu_41bf3080_262594cuda3std3__45__cpo4cendE
	.align		8
        /*0030*/ 	.dword	_ZN40_INTERNAL_931b7b2d_4_k_cu_41bf3080_262594cuda3std3__442_GLOBAL__N__931b7b2d_4_k_cu_41bf3080_262596ignoreE
	.align		8
        /*0038*/ 	.dword	_ZN40_INTERNAL_931b7b2d_4_k_cu_41bf3080_262594cuda3std3__419piecewise_constructE
	.align		8
        /*0040*/ 	.dword	_ZN40_INTERNAL_931b7b2d_4_k_cu_41bf3080_262594cuda3std3__48in_placeE
	.align		8
        /*0048*/ 	.dword	_ZN40_INTERNAL_931b7b2d_4_k_cu_41bf3080_262594cuda3std6ranges3__45__cpo4swapE
	.align		8
        /*0050*/ 	.dword	_ZN40_INTERNAL_931b7b2d_4_k_cu_41bf3080_262594cuda3std6ranges3__45__cpo9iter_moveE
	.align		8
        /*0058*/ 	.dword	_ZN40_INTERNAL_931b7b2d_4_k_cu_41bf3080_262594cute7productE
	.align		8
        /*0060*/ 	.dword	_ZN40_INTERNAL_931b7b2d_4_k_cu_41bf3080_262594cute1_E
	.align		8
        /*0068*/ 	.dword	$str$22
	.align		8
        /*0070*/ 	.dword	$str$23


//--------------------- .text._ZN7cutlass13device_kernelINS_4gemm6kernel13GemmUniversalIN4cute5tupleIJiiiiEEENS1_10collective13CollectiveMmaINS1_34MainloopSm90TmaGmmaWarpSpecializedILi7ENS5_IJNS4_1CILi4EEENSA_ILi1EEESC_EEENS1_35KernelTmaWarpSpecializedCooperativeEEENS5_IJNSA_ILi128EEESG_NSA_ILi64EEEEEENS_10bfloat16_tENS5_IJlSC_lEEESJ_SK_NS4_8TiledMMAINS4_8MMA_AtomIJNS4_4SM904GMMA28MMA_64x128x16_F32BF16BF16_SSILNSO_5MajorE0ELSQ_0ELNSO_7ScaleInE1ELSR_1EEEEEENS4_6LayoutINS5_IJNSA_ILi2EEESC_SC_EEENS5_IJSC_NSA_ILi0EEESX_EEEEENS5_IJNS4_10UnderscoreES10_S10_EEEEENS4_13SM90_TMA_LOADENS4_14ComposedLayoutINS4_7SwizzleILi3ELi4ELi3EEENS4_18smem_ptr_flag_bitsILi16EEENSU_INS5_IJNSA_ILi8EEESH_EEENS5_IJSH_SC_EEEEEEEvNS4_8identityENS4_23SM90_TMA_LOAD_MULTICASTES1D_vS1E_EENS_8epilogue10collective6detail29Sm90TmaWarpSpecializedAdapterINS1I_15DefaultEpilogueISJ_SK_SK_NS1H_6thread17LinearCombinationISJ_Li1EffLNS1M_9ScaleType4KindE0ELNS_15FloatRoundStyleE2ESJ_EENS1_15EpilogueDefaultEEEEEvvEEEEvNT_6ParamsE --------------------------
	.section	.text._ZN7cutlass13device_kernelINS_4gemm6kernel13GemmUniversalIN4cute5tupleIJiiiiEEENS1_10collective13CollectiveMmaINS1_34MainloopSm90TmaGmmaWarpSpecializedILi7ENS5_IJNS4_1CILi4EEENSA_ILi1EEESC_EEENS1_35KernelTmaWarpSpecializedCooperativeEEENS5_IJNSA_ILi128EEESG_NSA_ILi64EEEEEENS_10bfloat16_tENS5_IJlSC_lEEESJ_SK_NS4_8TiledMMAINS4_8MMA_AtomIJNS4_4SM904GMMA28MMA_64x128x16_F32BF16BF16_SSILNSO_5MajorE0ELSQ_0ELNSO_7ScaleInE1ELSR_1EEEEEENS4_6LayoutINS5_IJNSA_ILi2EEESC_SC_EEENS5_IJSC_NSA_ILi0EEESX_EEEEENS5_IJNS4_10UnderscoreES10_S10_EEEEENS4_13SM90_TMA_LOADENS4_14ComposedLayoutINS4_7SwizzleILi3ELi4ELi3EEENS4_18smem_ptr_flag_bitsILi16EEENSU_INS5_IJNSA_ILi8EEESH_EEENS5_IJSH_SC_EEEEEEEvNS4_8identityENS4_23SM90_TMA_LOAD_MULTICASTES1D_vS1E_EENS_8epilogue10collective6detail29Sm90TmaWarpSpecializedAdapterINS1I_15DefaultEpilogueISJ_SK_SK_NS1H_6thread17LinearCombinationISJ_Li1EffLNS1M_9ScaleType4KindE0ELNS_15FloatRoundStyleE2ESJ_EENS1_15EpilogueDefaultEEEEEvvEEEEvNT_6ParamsE,"ax",@progbits
	.align	128
.text._ZN7cutlass13device_kernelINS_4gemm6kernel13GemmUniversalIN4cute5tupleIJiiiiEEENS1_10collective13CollectiveMmaINS1_34MainloopSm90TmaGmmaWarpSpecializedILi7ENS5_IJNS4_1CILi4EEENSA_ILi1EEESC_EEENS1_35KernelTmaWarpSpecializedCooperativeEEENS5_IJNSA_ILi128EEESG_NSA_ILi64EEEEEENS_10bfloat16_tENS5_IJlSC_lEEESJ_SK_NS4_8TiledMMAINS4_8MMA_AtomIJNS4_4SM904GMMA28MMA_64x128x16_F32BF16BF16_SSILNSO_5MajorE0ELSQ_0ELNSO_7ScaleInE1ELSR_1EEEEEENS4_6LayoutINS5_IJNSA_ILi2EEESC_SC_EEENS5_IJSC_NSA_ILi0EEESX_EEEEENS5_IJNS4_10UnderscoreES10_S10_EEEEENS4_13SM90_TMA_LOADENS4_14ComposedLayoutINS4_7SwizzleILi3ELi4ELi3EEENS4_18smem_ptr_flag_bitsILi16EEENSU_INS5_IJNSA_ILi8EEESH_EEENS5_IJSH_SC_EEEEEEEvNS4_8identityENS4_23SM90_TMA_LOAD_MULTICASTES1D_vS1E_EENS_8epilogue10collective6detail29Sm90TmaWarpSpecializedAdapterINS1I_15DefaultEpilogueISJ_SK_SK_NS1H_6thread17LinearCombinationISJ_Li1EffLNS1M_9ScaleType4KindE0ELNS_15FloatRoundStyleE2ESJ_EENS1_15EpilogueDefaultEEEEEvvEEEEvNT_6ParamsE:
        .type           _ZN7cutlass13device_kernelINS_4gemm6kernel13GemmUniversalIN4cute5tupleIJiiiiEEENS1_10collective13CollectiveMmaINS1_34MainloopSm90TmaGmmaWarpSpecializedILi7ENS5_IJNS4_1CILi4EEENSA_ILi1EEESC_EEENS1_35KernelTmaWarpSpecializedCooperativeEEENS5_IJNSA_ILi128EEESG_NSA_ILi64EEEEEENS_10bfloat16_tENS5_IJlSC_lEEESJ_SK_NS4_8TiledMMAINS4_8MMA_AtomIJNS4_4SM904GMMA28MMA_64x128x16_F32BF16BF16_SSILNSO_5MajorE0ELSQ_0ELNSO_7ScaleInE1ELSR_1EEEEEENS4_6LayoutINS5_IJNSA_ILi2EEESC_SC_EEENS5_IJSC_NSA_ILi0EEESX_EEEEENS5_IJNS4_10UnderscoreES10_S10_EEEEENS4_13SM90_TMA_LOADENS4_14ComposedLayoutINS4_7SwizzleILi3ELi4ELi3EEENS4_18smem_ptr_flag_bitsILi16EEENSU_INS5_IJNSA_ILi8EEESH_EEENS5_IJSH_SC_EEEEEEEvNS4_8identityENS4_23SM90_TMA_LOAD_MULTICASTES1D_vS1E_EENS_8epilogue10collective6detail29Sm90TmaWarpSpecializedAdapterINS1I_15DefaultEpilogueISJ_SK_SK_NS1H_6thread17LinearCombinationISJ_Li1EffLNS1M_9ScaleType4KindE0ELNS_15FloatRoundStyleE2ESJ_EENS1_15EpilogueDefaultEEEEEvvEEEEvNT_6ParamsE,@function
        .size           _ZN7cutlass13device_kernelINS_4gemm6kernel13GemmUniversalIN4cute5tupleIJiiiiEEENS1_10collective13CollectiveMmaINS1_34MainloopSm90TmaGmmaWarpSpecializedILi7ENS5_IJNS4_1CILi4EEENSA_ILi1EEESC_EEENS1_35KernelTmaWarpSpecializedCooperativeEEENS5_IJNSA_ILi128EEESG_NSA_ILi64EEEEEENS_10bfloat16_tENS5_IJlSC_lEEESJ_SK_NS4_8TiledMMAINS4_8MMA_AtomIJNS4_4SM904GMMA28MMA_64x128x16_F32BF16BF16_SSILNSO_5MajorE0ELSQ_0ELNSO_7ScaleInE1ELSR_1EEEEEENS4_6LayoutINS5_IJNSA_ILi2EEESC_SC_EEENS5_IJSC_NSA_ILi0EEESX_EEEEENS5_IJNS4_10UnderscoreES10_S10_EEEEENS4_13SM90_TMA_LOADENS4_14ComposedLayoutINS4_7SwizzleILi3ELi4ELi3EEENS4_18smem_ptr_flag_bitsILi16EEENSU_INS5_IJNSA_ILi8EEESH_EEENS5_IJSH_SC_EEEEEEEvNS4_8identityENS4_23SM90_TMA_LOAD_MULTICASTES1D_vS1E_EENS_8epilogue10collective6detail29Sm90TmaWarpSpecializedAdapterINS1I_15DefaultEpilogueISJ_SK_SK_NS1H_6thread17LinearCombinationISJ_Li1EffLNS1M_9ScaleType4KindE0ELNS_15FloatRoundStyleE2ESJ_EENS1_15EpilogueDefaultEEEEEvvEEEEvNT_6ParamsE,(.L_x_205 - _ZN7cutlass13device_kernelINS_4gemm6kernel13GemmUniversalIN4cute5tupleIJiiiiEEENS1_10collective13CollectiveMmaINS1_34MainloopSm90TmaGmmaWarpSpecializedILi7ENS5_IJNS4_1CILi4EEENSA_ILi1EEESC_EEENS1_35KernelTmaWarpSpecializedCooperativeEEENS5_IJNSA_ILi128EEESG_NSA_ILi64EEEEEENS_10bfloat16_tENS5_IJlSC_lEEESJ_SK_NS4_8TiledMMAINS4_8MMA_AtomIJNS4_4SM904GMMA28MMA_64x128x16_F32BF16BF16_SSILNSO_5MajorE0ELSQ_0ELNSO_7ScaleInE1ELSR_1EEEEEENS4_6LayoutINS5_IJNSA_ILi2EEESC_SC_EEENS5_IJSC_NSA_ILi0EEESX_EEEEENS5_IJNS4_10UnderscoreES10_S10_EEEEENS4_13SM90_TMA_LOADENS4_14ComposedLayoutINS4_7SwizzleILi3ELi4ELi3EEENS4_18smem_ptr_flag_bitsILi16EEENSU_INS5_IJNSA_ILi8EEESH_EEENS5_IJSH_SC_EEEEEEEvNS4_8identityENS4_23SM90_TMA_LOAD_MULTICASTES1D_vS1E_EENS_8epilogue10collective6detail29Sm90TmaWarpSpecializedAdapterINS1I_15DefaultEpilogueISJ_SK_SK_NS1H_6thread17LinearCombinationISJ_Li1EffLNS1M_9ScaleType4KindE0ELNS_15FloatRoundStyleE2ESJ_EENS1_15EpilogueDefaultEEEEEvvEEEEvNT_6ParamsE)
        .other          _ZN7cutlass13device_kernelINS_4gemm6kernel13GemmUniversalIN4cute5tupleIJiiiiEEENS1_10collective13CollectiveMmaINS1_34MainloopSm90TmaGmmaWarpSpecializedILi7ENS5_IJNS4_1CILi4EEENSA_ILi1EEESC_EEENS1_35KernelTmaWarpSpecializedCooperativeEEENS5_IJNSA_ILi128EEESG_NSA_ILi64EEEEEENS_10bfloat16_tENS5_IJlSC_lEEESJ_SK_NS4_8TiledMMAINS4_8MMA_AtomIJNS4_4SM904GMMA28MMA_64x128x16_F32BF16BF16_SSILNSO_5MajorE0ELSQ_0ELNSO_7ScaleInE1ELSR_1EEEEEENS4_6LayoutINS5_IJNSA_ILi2EEESC_SC_EEENS5_IJSC_NSA_ILi0EEESX_EEEEENS5_IJNS4_10UnderscoreES10_S10_EEEEENS4_13SM90_TMA_LOADENS4_14ComposedLayoutINS4_7SwizzleILi3ELi4ELi3EEENS4_18smem_ptr_flag_bitsILi16EEENSU_INS5_IJNSA_ILi8EEESH_EEENS5_IJSH_SC_EEEEEEEvNS4_8identityENS4_23SM90_TMA_LOAD_MULTICASTES1D_vS1E_EENS_8epilogue10collective6detail29Sm90TmaWarpSpecializedAdapterINS1I_15DefaultEpilogueISJ_SK_SK_NS1H_6thread17LinearCombinationISJ_Li1EffLNS1M_9ScaleType4KindE0ELNS_15FloatRoundStyleE2ESJ_EENS1_15EpilogueDefaultEEEEEvvEEEEvNT_6ParamsE,@"STO_CUDA_ENTRY STV_DEFAULT"
_ZN7cutlass13device_kernelINS_4gemm6kernel13GemmUniversalIN4cute5tupleIJiiiiEEENS1_10collective13CollectiveMmaINS1_34MainloopSm90TmaGmmaWarpSpecializedILi7ENS5_IJNS4_1CILi4EEENSA_ILi1EEESC_EEENS1_35KernelTmaWarpSpecializedCooperativeEEENS5_IJNSA_ILi128EEESG_NSA_ILi64EEEEEENS_10bfloat16_tENS5_IJlSC_lEEESJ_SK_NS4_8TiledMMAINS4_8MMA_AtomIJNS4_4SM904GMMA28MMA_64x128x16_F32BF16BF16_SSILNSO_5MajorE0ELSQ_0ELNSO_7ScaleInE1ELSR_1EEEEEENS4_6LayoutINS5_IJNSA_ILi2EEESC_SC_EEENS5_IJSC_NSA_ILi0EEESX_EEEEENS5_IJNS4_10UnderscoreES10_S10_EEEEENS4_13SM90_TMA_LOADENS4_14ComposedLayoutINS4_7SwizzleILi3ELi4ELi3EEENS4_18smem_ptr_flag_bitsILi16EEENSU_INS5_IJNSA_ILi8EEESH_EEENS5_IJSH_SC_EEEEEEEvNS4_8identityENS4_23SM90_TMA_LOAD_MULTICASTES1D_vS1E_EENS_8epilogue10collective6detail29Sm90TmaWarpSpecializedAdapterINS1I_15DefaultEpilogueISJ_SK_SK_NS1H_6thread17LinearCombinationISJ_Li1EffLNS1M_9ScaleType4KindE0ELNS_15FloatRoundStyleE2ESJ_EENS1_15EpilogueDefaultEEEEEvvEEEEvNT_6ParamsE:
[----:B------:R-:W0:Y:S01]  /*0000*/  LDC R1, c[0x0][0x28] ;  /* 0x00000a00ff017b82 */ /* 0x000e220000000800 */
[----:B------:R-:W1:Y:S01]  /*0010*/  S2R R95, SR_TID.X ;  /* 0x00000000005f7919 */ /* 0x000e620000002100 */
[----:B------:R-:W-:Y:S01]  /*0020*/  ELECT P0, URZ, PT ;  /* 0x00000000003f782f */ /* 0x000fe20003800000 */
[----:B------:R-:W-:Y:S01]  /*0030*/  BSSY B0, `(.L_x_0) ;  /* 0x000000f000007945 */ /* 0x000fe20003800000 */
[--C-:B-1----:R-:W-:Y:S02]  /*0040*/  SHF.R.U32.HI R0, RZ, 0x5, R95.reuse ;  /* 0x00000005ff007819 */ /* 0x102fe4000001165f */
[----:B------:R-:W-:-:S03]  /*0050*/  SHF.R.U32.HI R7, RZ, 0x7, R95 ;  /* 0x00000007ff077819 */ /* 0x000fc6000001165f */
[----:B------:R-:W1:Y:S04]  /*0060*/  SHFL.IDX PT, R3, R0, RZ, 0x1f ;  /* 0x00001fff00037589 */ /* 0x000e6800000e0000 */
[----:B------:R2:W3:Y:S01]  /*0070*/  SHFL.IDX PT, R2, R7, RZ, 0x1f ;  /* 0x00001fff07027589 */ /* 0x0004e200000e0000 */
[----:B-1----:R-:W-:-:S13]  /*0080*/  ISETP.NE.OR P0, PT, R3, RZ, !P0 ;  /* 0x000000ff0300720c */ /* 0x002fda0004705670 */
[----:B0-23--:R-:W-:Y:S05]  /*0090*/  @P0 BRA `(.L_x_1) ;  /* 0x0000000000200947 */ /* 0x00dfea0003800000 */
[----:B------:R-:W-:Y:S02]  /*00a0*/  ULDC.64 UR4, c[0x0][0x198] ;  /* 0x0000660000047ab9 */ /* 0x000fe40000000a00 */
[----:B------:R-:W-:Y:S02]  /*00b0*/  UIADD3 UR6, UP0, UR4, 0xf0, URZ ;  /* 0x000000f004067890 */ /* 0x000fe4000ff1e03f */
[----:B------:R-:W-:Y:S02]  /*00c0*/  UIADD3 UR4, UP1, UR4, 0x1f0, URZ ;  /* 0x000001f004047890 */ /* 0x000fe4000ff3e03f */
[----:B------:R-:W-:Y:S02]  /*00d0*/  UIADD3.X UR7, URZ, UR5, URZ, UP0, !UPT ;  /* 0x000000053f077290 */ /* 0x000fe400087fe43f */
[----:B------:R-:W-:-:S07]  /*00e0*/  UIADD3.X UR5, URZ, UR5, URZ, UP1, !UPT ;  /* 0x000000053f057290 */ /* 0x000fce0008ffe43f */
[----:B------:R0:W-:Y:S02]  /*00f0*/  UTMACCTL.PF [UR6] ;  /* 0x00000000060079b9 */ /* 0x0001e40008040000 */
[----:B------:R0:W-:Y:S02]  /*0100*/  UTMACCTL.PF [UR4] ;  /* 0x00000000040079b9 */ /* 0x0001e40008040000 */
[----:B0-----:R-:W-:Y:S01]  /*0110*/  NOP ;  /* 0x0000000000007918 */ /* 0x001fe20000000000 */
.L_x_1:
[----:B------:R-:W-:Y:S05]  /*0120*/  BSYNC B0 ;  /* 0x0000000000007941 */ /* 0x000fea0003800000 */
.L_x_0:
[----:B------:R-:W0:Y:S01]  /*0130*/  SHFL.IDX PT, R5, R0, RZ, 0x1f ;  /* 0x00001fff00057589 */ /* 0x000e2200000e0000 */
[----:B------:R-:W-:-:S04]  /*0140*/  SHF.R.S32.HI R4, RZ, 0x1f, R95 ;  /* 0x0000001fff047819 */ /* 0x000fc8000001145f */
[----:B------:R-:W-:Y:S02]  /*0150*/  LEA.HI R4, R4, R95, RZ, 0x7 ;  /* 0x0000005f04047211 */ /* 0x000fe400078f38ff */
[----:B0-----:R-:W-:-:S13]  /*0160*/  ISETP.NE.AND P0, PT, R5, RZ, PT ;  /* 0x000000ff0500720c */ /* 0x001fda0003f05270 */
[----:B------:R-:W-:Y:S05]  /*0170*/  @P0 BRA `(.L_x_2) ;  /* 0x0000000000700947 */ /* 0x000fea0003800000 */
[----:B------:R-:W0:Y:S01]  /*0180*/  S2UR UR8, SR_CgaCtaId ;  /* 0x00000000000879c3 */ /* 0x000e220000008800 */
[----:B------:R-:W-:Y:S01]  /*0190*/  UMOV UR4, 0x400 ;  /* 0x0000040000047882 */ /* 0x000fe20000000000 */
[----:B------:R-:W-:Y:S01]  /*01a0*/  UMOV UR5, 0x1 ;  /* 0x0000000100057882 */ /* 0x000fe20000000000 */
[----:B------:R-:W-:Y:S01]  /*01b0*/  UMOV UR6, 0x8 ;  /* 0x0000000800067882 */ /* 0x000fe20000000000 */
[----:B------:R-:W-:Y:S01]  /*01c0*/  ELECT P0, URZ, PT ;  /* 0x00000000003f782f */ /* 0x000fe20003800000 */
[----:B------:R-:W-:-:S04]  /*01d0*/  UIADD3 UR6, -UR6, 0x100000, URZ ;  /* 0x0010000006067890 */ /* 0x000fc8000fffe13f */
[----:B------:R-:W-:Y:S02]  /*01e0*/  USHF.L.U32 UR7, UR6, 0xb, URZ ;  /* 0x0000000b06077899 */ /* 0x000fe4000800063f */
[----:B------:R-:W-:Y:S02]  /*01f0*/  USHF.L.U32 UR6, UR6, 0x1, URZ ;  /* 0x0000000106067899 */ /* 0x000fe4000800063f */
[----:B0-----:R-:W-:Y:S02]  /*0200*/  ULEA UR8, UR8, UR4, 0x18 ;  /* 0x0000000408087291 */ /* 0x001fe4000f8ec03f */
[----:B------:R-:W-:-:S04]  /*0210*/  UIADD3 UR4, -UR5, 0x100000, URZ ;  /* 0x0010000005047890 */ /* 0x000fc8000fffe13f */
[----:B------:R-:W-:Y:S02]  /*0220*/  USHF.L.U32 UR5, UR4, 0xb, URZ ;  /* 0x0000000b04057899 */ /* 0x000fe4000800063f */
[----:B------:R-:W-:Y:S01]  /*0230*/  USHF.L.U32 UR4, UR4, 0x1, URZ ;  /* 0x0000000104047899 */ /* 0x000fe2000800063f */
[----:B------:R-:W0:Y:S11]  /*0240*/  FENCE.VIEW.ASYNC.S ;  /* 0x00000000000073c6 */ /* 0x000e360000000000 */
[----:B0-----:R0:W1:Y:S01]  /*0250*/  SYNCS.EXCH.64 URZ, [UR8], UR4 ;  /* 0x00000004083f75b2 */ /* 0x0010620008000100 */
[----:B------:R0:W2:Y:S01]  /*0260*/  SYNCS.EXCH.64 URZ, [UR8+0x38], UR6 ;  /* 0x00003806083f75b2 */ /* 0x0000a20008000100 */
[----:B------:R0:W3:Y:S01]  /*0270*/  SYNCS.EXCH.64 URZ, [UR8+0x8], UR4 ;  /* 0x00000804083f75b2 */ /* 0x0000e20008000100 */
[----:B------:R0:W4:Y:S01]  /*0280*/  SYNCS.EXCH.64 URZ, [UR8+0x40], UR6 ;  /* 0x00004006083f75b2 */ /* 0x0001220008000100 */
[----:B------:R0:W0:Y:S01]  /*0290*/  SYNCS.EXCH.64 URZ, [UR8+0x10], UR4 ;  /* 0x00001004083f75b2 */ /* 0x0000220008000100 */
        /* <DEDUP_REMOVED lines=9> */
[----:B------:R-:W-:Y:S01]  /*0330*/  NOP ;  /* 0x0000000000007918 */ /* 0x000fe20000000000 */
.L_x_2:
[----:B0-----:R-:W0:Y:S01]  /*0340*/  S2UR UR8, SR_CTAID.X ;  /* 0x00000000000879c3 */ /* 0x001e220000002500 */
[----:B------:R-:W-:Y:S01]  /*0350*/  LOP3.LUT R4, R4, 0xffffff80, RZ, 0xc0, !PT ;  /* 0xffffff8004047812 */ /* 0x000fe200078ec0ff */
[----:B------:R-:W5:Y:S01]  /*0360*/  SHFL.IDX PT, R0, R0, RZ, 0x1f ;  /* 0x00001fff00007589 */ /* 0x000f6200000e0000 */
[----:B------:R-:W-:Y:S01]  /*0370*/  SHF.R.S32.HI R10, RZ, 0x1f, R5 ;  /* 0x0000001fff0a7819 */ /* 0x000fe20000011405 */
[----:B------:R-:W-:Y:S01]  /*0380*/  ULDC UR4, c[0x0][0x150] ;  /* 0x0000540000047ab9 */ /* 0x000fe20000000800 */
[----:B------:R-:W-:Y:S01]  /*0390*/  ELECT P0, URZ, PT ;  /* 0x00000000003f782f */ /* 0x000fe20003800000 */
[----:B------:R-:W-:Y:S01]  /*03a0*/  IMAD.IADD R8, R95, 0x1, -R4 ;  /* 0x000000015f087824 */ /* 0x000fe200078e0a04 */
[----:B------:R-:W-:Y:S01]  /*03b0*/  LEA.HI R10, R10, R5, RZ, 0x2 ;  /* 0x000000050a0a7211 */ /* 0x000fe200078f10ff */
[----:B------:R-:W1:Y:S01]  /*03c0*/  S2R R4, SR_CTAID.Y ;  /* 0x0000000000047919 */ /* 0x000e620000002600 */
[----:B------:R-:W2:Y:S01]  /*03d0*/  LDC R12, c[0x0][0x144] ;  /* 0x00005100ff0c7b82 */ /* 0x000ea20000000800 */
[----:B------:R-:W-:Y:S01]  /*03e0*/  NOP ;  /* 0x0000000000007918 */ /* 0x000fe20000000000 */
[----:B------:R-:W-:Y:S01]  /*03f0*/  SHF.R.S32.HI R9, RZ, 0x1f, R8 ;  /* 0x0000001fff097819 */ /* 0x000fe20000011408 */
[----:B------:R-:W-:Y:S01]  /*0400*/  NOP ;  /* 0x0000000000007918 */ /* 0x000fe20000000000 */
[----:B------:R-:W-:Y:S01]  /*0410*/  LOP3.LUT R10, R10, 0x3ffffffc, RZ, 0xc0, !PT ;  /* 0x3ffffffc0a0a7812 */ /* 0x000fe200078ec0ff */
[----:B------:R-:W-:Y:S01]  /*0420*/  IMAD.MOV.U32 R22, RZ, RZ, 0x1 ;  /* 0x00000001ff167424 */ /* 0x000fe200078e00ff */
[----:B------:R-:W-:-:S02]  /*0430*/  LEA.HI R9, R9, R8, RZ, 0x3 ;  /* 0x0000000809097211 */ /* 0x000fc400078f18ff */
[----:B------:R-:W3:Y:S01]  /*0440*/  LDC R13, c[0x0][0x140] ;  /* 0x00005000ff0d7b82 */ /* 0x000ee20000000800 */
[----:B------:R-:W-:Y:S01]  /*0450*/  IMAD.IADD R10, R5, 0x1, -R10 ;  /* 0x00000001050a7824 */ /* 0x000fe200078e0a0a */
[--C-:B------:R-:W-:Y:S02]  /*0460*/  SHF.R.S32.HI R6, RZ, 0x3, R9.reuse ;  /* 0x00000003ff067819 */ /* 0x100fe40000011409 */
[----:B------:R-:W-:Y:S02]  /*0470*/  SHF.R.S32.HI R9, RZ, 0x1f, R9 ;  /* 0x0000001fff097819 */ /* 0x000fe40000011409 */
[----:B------:R-:W-:Y:S02]  /*0480*/  ISETP.NE.AND P3, PT, R2, RZ, PT ;  /* 0x000000ff0200720c */ /* 0x000fe40003f65270 */
[----:B0-----:R-:W-:Y:S02]  /*0490*/  I2FP.F32.U32 R11, UR8 ;  /* 0x00000008000b7c45 */ /* 0x001fe40008201000 */
[----:B------:R-:W-:-:S02]  /*04a0*/  LEA.HI R9, R9, R6, RZ, 0x2 ;  /* 0x0000000609097211 */ /* 0x000fc400078f10ff */
[----:B-----5:R-:W-:Y:S01]  /*04b0*/  ISETP.NE.OR P0, PT, R0, RZ, !P0 ;  /* 0x000000ff0000720c */ /* 0x020fe20004705670 */
[----:B------:R-:W-:Y:S01]  /*04c0*/  FMUL R11, R11, UR4 ;  /* 0x000000040b0b7c20 */ /* 0x000fe20008400000 */
[----:B------:R-:W-:Y:S01]  /*04d0*/  LOP3.LUT R9, R9, 0xfffffffc, RZ, 0xc0, !PT ;  /* 0xfffffffc09097812 */ /* 0x000fe200078ec0ff */
[----:B------:R-:W-:Y:S01]  /*04e0*/  ULDC UR4, c[0x0][0x154] ;  /* 0x0000550000047ab9 */ /* 0x000fe20000000800 */
[----:B------:R-:W-:-:S03]  /*04f0*/  SHF.R.S32.HI R0, RZ, 0x1f, R3 ;  /* 0x0000001fff007819 */ /* 0x000fc60000011403 */
[----:B------:R-:W0:Y:S01]  /*0500*/  F2I.U32.TRUNC.NTZ R11, R11 ;  /* 0x0000000b000b7305 */ /* 0x000e22000020f000 */
[----:B------:R-:W-:Y:S01]  /*0510*/  IMAD.IADD R9, R6, 0x1, -R9 ;  /* 0x0000000106097824 */ /* 0x000fe200078e0a09 */
[----:B------:R-:W-:-:S03]  /*0520*/  LEA.HI R0, R0, R3, RZ, 0x2 ;  /* 0x0000000300007211 */ /* 0x000fc600078f10ff */
[----:B------:R-:W-:Y:S01]  /*0530*/  IMAD R10, R10, 0x4, R9 ;  /* 0x000000040a0a7824 */ /* 0x000fe200078e0209 */
[----:B------:R-:W-:Y:S01]  /*0540*/  VOTEU.ALL UP0, P0 ;  /* 0x00000000003f7886 */ /* 0x000fe20000000000 */
[----:B------:R-:W-:Y:S01]  /*0550*/  LOP3.LUT R0, R0, 0xfffffffc, RZ, 0xc0, !PT ;  /* 0xfffffffc00007812 */ /* 0x000fe200078ec0ff */
[----:B------:R-:W-:Y:S01]  /*0560*/  VOTEU.ALL UP1, P0 ;  /* 0x00000000003f7886 */ /* 0x000fe20000020000 */
[C---:B------:R-:W-:Y:S01]  /*0570*/  IMAD.SHL.U32 R19, R10.reuse, 0x4, RZ ;  /* 0x000000040a137824 */ /* 0x040fe200078e00ff */
[----:B------:R-:W-:Y:S01]  /*0580*/  SHF.R.S32.HI R9, RZ, 0x1f, R10 ;  /* 0x0000001fff097819 */ /* 0x000fe2000001140a */
[----:B------:R-:W5:Y:S01]  /*0590*/  @!UP0 S2UR UR7, SR_CgaCtaId ;  /* 0x00000000000789c3 */ /* 0x000f620000008800 */
[----:B------:R-:W-:Y:S01]  /*05a0*/  IMAD.IADD R3, R3, 0x1, -R0 ;  /* 0x0000000103037824 */ /* 0x000fe200078e0a00 */
[----:B------:R-:W-:Y:S01]  /*05b0*/  @!UP0 UMOV UR6, 0x400 ;  /* 0x0000040000068882 */ /* 0x000fe20000000000 */
[----:B------:R-:W-:Y:S01]  /*05c0*/  LEA.HI R9, R9, R10, RZ, 0x2 ;  /* 0x0000000a09097211 */ /* 0x000fe200078f10ff */
[----:B0-----:R-:W-:Y:S01]  /*05d0*/  IMAD.MOV R15, RZ, RZ, -R11 ;  /* 0x000000ffff0f7224 */ /* 0x001fe200078e0a0b */
[----:B------:R-:W-:-:S02]  /*05e0*/  LOP3.LUT R19, R10, 0xc, R19, 0x78, !PT ;  /* 0x0000000c0a137812 */ /* 0x000fc400078e7813 */
[----:B------:R-:W-:Y:S01]  /*05f0*/  LOP3.LUT R11, R9, 0xfffffffc, RZ, 0xc0, !PT ;  /* 0xfffffffc090b7812 */ /* 0x000fe200078ec0ff */
[----:B--2---:R-:W-:Y:S01]  /*0600*/  IMAD R6, R12, R15, UR8 ;  /* 0x000000080c067e24 */ /* 0x004fe2000f8e020f */
[----:B-1----:R-:W-:Y:S01]  /*0610*/  I2FP.F32.U32 R12, R4 ;  /* 0x00000004000c7245 */ /* 0x002fe20000201000 */
[----:B------:R-:W0:Y:S01]  /*0620*/  LDC R9, c[0x0][0x148] ;  /* 0x00005200ff097b82 */ /* 0x000e220000000800 */
[----:B------:R-:W-:Y:S01]  /*0630*/  ISETP.NE.AND P1, PT, R3, 0x3, PT ;  /* 0x000000030300780c */ /* 0x000fe20003f25270 */
[----:B------:R-:W-:Y:S01]  /*0640*/  IMAD.IADD R11, R10, 0x1, -R11 ;  /* 0x000000010a0b7824 */ /* 0x000fe200078e0a0b */
[----:B---3--:R-:W-:Y:S01]  /*0650*/  ISETP.EQ.U32.AND P2, PT, R13, 0x1, PT ;  /* 0x000000010d00780c */ /* 0x008fe20003f42070 */
[----:B------:R-:W-:Y:S01]  /*0660*/  FMUL R12, R12, UR4 ;  /* 0x000000040c0c7c20 */ /* 0x000fe20008400000 */
[----:B------:R-:W-:Y:S01]  /*0670*/  UMOV UR4, 0x20 ;  /* 0x0000002000047882 */ /* 0x000fe20000000000 */
[----:B------:R-:W-:Y:S01]  /*0680*/  ISETP.EQ.OR P1, PT, R3, RZ, !P1 ;  /* 0x000000ff0300720c */ /* 0x000fe20004f22670 */
[----:B------:R-:W-:-:S04]  /*0690*/  @!UP0 UIADD3 UR4, -UR4, 0x100000, URZ ;  /* 0x0010000004048890 */ /* 0x000fc8000fffe13f */
[----:B------:R-:W-:Y:S02]  /*06a0*/  @!UP0 USHF.L.U32 UR5, UR4, 0xb, URZ ;  /* 0x0000000b04058899 */ /* 0x000fe4000800063f */
[----:B------:R-:W-:Y:S01]  /*06b0*/  @!UP0 USHF.L.U32 UR4, UR4, 0x1, URZ ;  /* 0x0000000104048899 */ /* 0x000fe2000800063f */
[----:B------:R-:W-:Y:S01]  /*06c0*/  ISETP.NE.AND P4, PT, R11, R6, PT ;  /* 0x000000060b00720c */ /* 0x000fe20003f85270 */
[----:B------:R-:W1:Y:S01]  /*06d0*/  F2I.U32.TRUNC.NTZ R12, R12 ;  /* 0x0000000c000c7305 */ /* 0x000e62000020f000 */
[----:B------:R-:W-:Y:S01]  /*06e0*/  ISETP.EQ.AND P1, PT, R2, RZ, P1 ;  /* 0x000000ff0200720c */ /* 0x000fe20000f22270 */
[----:B-----5:R-:W-:-:S03]  /*06f0*/  @!UP0 ULEA UR6, UR7, UR6, 0x18 ;  /* 0x0000000607068291 */ /* 0x020fc6000f8ec03f */
[----:B------:R-:W-:Y:S01]  /*0700*/  SEL R18, RZ, 0x1, !P1 ;  /* 0x00000001ff127807 */ /* 0x000fe20004800000 */
[----:B------:R-:W-:Y:S01]  /*0710*/  VOTEU.ALL UP0, P0 ;  /* 0x00000000003f7886 */ /* 0x000fe20000000000 */
[----:B------:R-:W-:Y:S01]  /*0720*/  LOP3.LUT P0, RZ, R8, 0x7, RZ, 0xc0, !PT ;  /* 0x0000000708ff7812 */ /* 0x000fe2000780c0ff */
[----:B------:R-:W-:-:S04]  /*0730*/  VIADD R8, R2, 0xffffffff ;  /* 0xffffffff02087836 */ /* 0x000fc80000000000 */
[----:B------:R-:W-:Y:S02]  /*0740*/  @P4 SHF.R.S32.HI R0, RZ, 0x1f, R19 ;  /* 0x0000001fff004819 */ /* 0x000fe40000011413 */
[----:B------:R-:W-:Y:S01]  /*0750*/  ISETP.LT.U32.AND P0, PT, R19, 0x4, !P0 ;  /* 0x000000041300780c */ /* 0x000fe20004701070 */
[----:B-1----:R-:W-:Y:S01]  /*0760*/  IMAD.MOV R23, RZ, RZ, -R12 ;  /* 0x000000ffff177224 */ /* 0x002fe200078e0a0c */
[----:B------:R-:W-:Y:S01]  /*0770*/  @P4 LEA.HI R0, R0, R19, RZ, 0x2 ;  /* 0x0000001300004211 */ /* 0x000fe200078f10ff */
[----:B------:R-:W1:Y:S02]  /*0780*/  FENCE.VIEW.ASYNC.S ;  /* 0x00000000000073c6 */ /* 0x000e640000000000 */
[----:B-1----:R1:W2:Y:S01]  /*0790*/  @!UP0 SYNCS.EXCH.64 URZ, [UR6+0x80], UR4 ;  /* 0x00008004063f85b2 */ /* 0x0022a20008000100 */
[----:B------:R-:W-:Y:S01]  /*07a0*/  ISETP.GE.U32.AND P6, PT, R8, 0x2, PT ;  /* 0x000000020800780c */ /* 0x000fe20003fc6070 */
[----:B0-----:R-:W-:Y:S01]  /*07b0*/  IMAD R11, R9, R23, R4 ;  /* 0x00000017090b7224 */ /* 0x001fe200078e0204 */
[----:B------:R-:W-:-:S02]  /*07c0*/  @P4 SHF.R.S32.HI R0, RZ, 0x2, R0 ;  /* 0x00000002ff004819 */ /* 0x000fc40000011400 */
[----:B------:R-:W-:Y:S02]  /*07d0*/  SEL R18, R18, 0x2, P6 ;  /* 0x0000000212127807 */ /* 0x000fe40003000000 */
[----:B------:R-:W-:Y:S02]  /*07e0*/  @P4 ISETP.NE.AND P5, PT, R0, R11, PT ;  /* 0x0000000b0000420c */ /* 0x000fe40003fa5270 */
[----:B------:R-:W-:Y:S02]  /*07f0*/  SEL R11, RZ, 0x1, !P0 ;  /* 0x00000001ff0b7807 */ /* 0x000fe40004000000 */
[----:B------:R-:W-:Y:S02]  /*0800*/  @P4 SEL R22, RZ, 0x1, P5 ;  /* 0x00000001ff164807 */ /* 0x000fe40002800000 */
[----:B------:R-:W-:Y:S02]  /*0810*/  LOP3.LUT R0, R95, 0x7f, RZ, 0xc0, !PT ;  /* 0x0000007f5f007812 */ /* 0x000fe400078ec0ff */
[----:B------:R-:W-:Y:S01]  /*0820*/  LOP3.LUT R22, R22, R11, RZ, 0xc0, !PT ;  /* 0x0000000b16167212 */ /* 0x000fe200078ec0ff */
[----:B------:R1:W0:Y:S01]  /*0830*/  @!UP1 SYNCS.EXCH.64 URZ, [UR6+0x88], UR4 ;  /* 0x00008804063f95b2 */ /* 0x0002220008000100 */
[----:B------:R-:W-:Y:S01]  /*0840*/  NOP ;  /* 0x0000000000007918 */ /* 0x000fe20000000000 */
[----:B-12---:R-:W-:Y:S05]  /*0850*/  @!P2 BRA `(.L_x_3) ;  /* 0x000000000008a947 */ /* 0x006fea0003800000 */
[----:B0---4-:R-:W-:Y:S01]  /*0860*/  UCGABAR_ARV ;  /* 0x00000000000079c7 */ /* 0x011fe20008000000 */
[----:B------:R-:W-:Y:S05]  /*0870*/  BRA `(.L_x_4) ;  /* 0x0000000000047947 */ /* 0x000fea0003800000 */
.L_x_3:
[----:B0---4-:R-:W-:Y:S01]  /*0880*/  NOP ;  /* 0x0000000000007918 */ /* 0x011fe20000000000 */
.L_x_4:
[----:B------:R-:W0:Y:S01]  /*0890*/  LDC R2, c[0x0][0x65c] ;  /* 0x00019700ff027b82 */ /* 0x000e220000000800 */
[----:B------:R-:W-:Y:S02]  /*08a0*/  IMAD.U32 R10, RZ, RZ, UR8 ;  /* 0x00000008ff0a7e24 */ /* 0x000fe4000f8e00ff */
[----:B------:R-:W-:Y:S01]  /*08b0*/  IMAD.MOV.U32 R11, RZ, RZ, RZ ;  /* 0x000000ffff0b7224 */ /* 0x000fe200078e00ff */
[----:B0-----:R-:W-:-:S04]  /*08c0*/  ISETP.NE.AND P1, PT, R2, 0x1, PT ;  /* 0x000000010200780c */ /* 0x001fc80003f25270 */
[----:B------:R-:W-:-:S09]  /*08d0*/  P2R R5, PR, RZ, 0x2 ;  /* 0x00000002ff057803 */ /* 0x000fd20000000000 */
[----:B------:R-:W0:Y:S01]  /*08e0*/  @P1 LDC R17, c[0x0][0x10] ;  /* 0x00000400ff111b82 */ /* 0x000e220000000800 */
[----:B------:R-:W-:Y:S02]  /*08f0*/  @P1 IMAD.MOV.U32 R5, RZ, RZ, RZ ;  /* 0x000000ffff051224 */ /* 0x000fe400078e00ff */
[----:B------:R-:W-:-:S05]  /*0900*/  @P1 IMAD.MOV.U32 R15, RZ, RZ, RZ ;  /* 0x000000ffff0f1224 */ /* 0x000fca00078e00ff */
[----:B------:R-:W1:Y:S01]  /*0910*/  @!P1 LDC R13, c[0x0][0xc] ;  /* 0x00000300ff0d9b82 */ /* 0x000e620000000800 */
[----:B------:R-:W-:Y:S01]  /*0920*/  ULDC UR4, c[0x0][0xc] ;  /* 0x0000030000047ab9 */ /* 0x000fe20000000800 */
[----:B------:R-:W-:Y:S01]  /*0930*/  ULDC UR5, c[0x0][0x10] ;  /* 0x0000040000057ab9 */ /* 0x000fe20000000800 */
[----:B------:R-:W-:Y:S01]  /*0940*/  ULDC UR6, c[0x0][0x14] ;  /* 0x0000050000067ab9 */ /* 0x000fe20000000800 */
[----:B------:R-:W-:-:S04]  /*0950*/  UIMAD.WIDE.U32 UR4, UR4, UR5, URZ ;  /* 0x00000005040472a5 */ /* 0x000fc8000f8e003f */
[----:B------:R-:W-:Y:S02]  /*0960*/  UIMAD.WIDE.U32 UR36, UR4, UR6, URZ ;  /* 0x00000006042472a5 */ /* 0x000fe4000f8e003f */
[----:B------:R-:W-:-:S04]  /*0970*/  UIMAD UR42, UR5, UR6, URZ ;  /* 0x00000006052a72a4 */ /* 0x000fc8000f8e023f */
[----:B------:R-:W-:Y:S01]  /*0980*/  UIADD3 UR42, UR37, UR42, URZ ;  /* 0x0000002a252a7290 */ /* 0x000fe2000fffe03f */
[----:B0-----:R-:W-:-:S04]  /*0990*/  @P1 IMAD.WIDE.U32 R16, R17, UR8, R4 ;  /* 0x0000000811101c25 */ /* 0x001fc8000f8e0004 */
[----:B------:R-:W-:Y:S02]  /*09a0*/  @P1 IMAD.IADD R17, R17, 0x1, R15 ;  /* 0x0000000111111824 */ /* 0x000fe400078e020f */
[----:B-1----:R-:W-:-:S04]  /*09b0*/  @!P1 IMAD.WIDE.U32 R10, R4, R13, R10 ;  /* 0x0000000d040a9225 */ /* 0x002fc800078e000a */
[----:B------:R-:W-:Y:S02]  /*09c0*/  @!P1 IMAD.MOV.U32 R16, RZ, RZ, R10 ;  /* 0x000000ffff109224 */ /* 0x000fe400078e000a */
[----:B------:R-:W-:Y:S01]  /*09d0*/  @!P1 IMAD.MOV.U32 R17, RZ, RZ, R11 ;  /* 0x000000ffff119224 */ /* 0x000fe200078e000b */
[----:B------:R-:W-:Y:S06]  /*09e0*/  @!P2 BRA `(.L_x_5) ;  /* 0x00000000000ca947 */ /* 0x000fec0003800000 */
[----:B------:R-:W-:Y:S01]  /*09f0*/  UCGABAR_WAIT ;  /* 0x0000000000007dc7 */ /* 0x000fe20008000000 */
[----:B------:R-:W-:Y:S01]  /*0a00*/  CCTL.IVALL ;  /* 0x00000000ff00798f */ /* 0x000fe20002000000 */
[----:B------:R-:W-:Y:S05]  /*0a10*/  BRA `(.L_x_6) ;  /* 0x0000000000047947 */ /* 0x000fea0003800000 */
.L_x_5:
[----:B------:R-:W-:Y:S06]  /*0a20*/  BAR.SYNC.DEFER_BLOCKING 0x0 ;  /* 0x0000000000007b1d */ /* 0x000fec0000010000 */
.L_x_6:
[----:B------:R-:W-:Y:S05]  /*0a30*/  @!P3 BRA `(.L_x_7) ;  /* 0x0000005c00c4b947 */ /* 0x000fea0003800000 */
[----:B------:R-:W-:-:S13]  /*0a40*/  ISETP.GT.U32.AND P0, PT, R8, 0x1, PT ;  /* 0x000000010800780c */ /* 0x000fda0003f04070 */
[----:B------:R-:W-:Y:S05]  /*0a50*/  @P0 EXIT ;  /* 0x000000000000094d */ /* 0x000fea0003800000 */
[----:B------:R-:W-:Y:S01]  /*0a60*/  ULDC.64 UR4, c[0x0][0x650] ;  /* 0x0001940000047ab9 */ /* 0x000fe20000000a00 */
[----:B------:R-:W-:Y:S01]  /*0a70*/  PRMT R3, RZ, 0x7610, R3 ;  /* 0x00007610ff037816 */ /* 0x000fe20000000003 */
[----:B------:R-:W-:Y:S01]  /*0a80*/  IMAD.MOV.U32 R103, RZ, RZ, -0x1 ;  /* 0xffffffffff677424 */ /* 0x000fe200078e00ff */
[----:B------:R-:W-:Y:S01]  /*0a90*/  ISETP.GE.U32.AND P0, PT, R16, UR4, PT ;  /* 0x0000000410007c0c */ /* 0x000fe2000bf06070 */
[----:B------:R-:W-:Y:S02]  /*0aa0*/  IMAD.MOV.U32 R100, RZ, RZ, -0x1 ;  /* 0xffffffffff647424 */ /* 0x000fe400078e00ff */
[----:B------:R-:W-:Y:S01]  /*0ab0*/  IMAD.MOV.U32 R101, RZ, RZ, -0x1 ;  /* 0xffffffffff657424 */ /* 0x000fe200078e00ff */
[----:B------:R-:W-:-:S13]  /*0ac0*/  ISETP.GE.U32.AND.EX P0, PT, R17, UR5, PT, P0 ;  /* 0x0000000511007c0c */ /* 0x000fda000bf06100 */
[----:B------:R-:W-:Y:S05]  /*0ad0*/  @P0 BRA `(.L_x_8) ;  /* 0x0000000400280947 */ /* 0x000fea0003800000 */
[----:B------:R-:W0:Y:S01]  /*0ae0*/  LDC.64 R24, c[0x0][0x628] ;  /* 0x00018a00ff187b82 */ /* 0x000e220000000a00 */
[----:B------:R-:W-:Y:S02]  /*0af0*/  IMAD.MOV.U32 R10, RZ, RZ, R16 ;  /* 0x000000ffff0a7224 */ /* 0x000fe400078e0010 */
[----:B------:R-:W-:-:S05]  /*0b00*/  IMAD.MOV.U32 R11, RZ, RZ, R17 ;  /* 0x000000ffff0b7224 */ /* 0x000fca00078e0011 */
[----:B------:R-:W1:Y:S08]  /*0b10*/  LDC R8, c[0x0][0x630] ;  /* 0x00018c00ff087b82 */ /* 0x000e700000000800 */
[----:B------:R-:W2:Y:S01]  /*0b20*/  LDC.64 R26, c[0x0][0x620] ;  /* 0x00018800ff1a7b82 */ /* 0x000ea20000000a00 */
[----:B0-----:R-:W-:-:S04]  /*0b30*/  ISETP.NE.U32.AND P0, PT, R24, RZ, PT ;  /* 0x000000ff1800720c */ /* 0x001fc80003f05070 */
[----:B------:R-:W-:-:S13]  /*0b40*/  ISETP.NE.AND.EX P0, PT, R25, RZ, PT, P0 ;  /* 0x000000ff1900720c */ /* 0x000fda0003f05300 */
[----:B-12---:R-:W-:Y:S05]  /*0b50*/  @!P0 BRA `(.L_x_9) ;  /* 0x0000000000288947 */ /* 0x006fea0003800000 */
[----:B------:R-:W0:Y:S02]  /*0b60*/  LDC R3, c[0x0][0x634] ;  /* 0x00018d00ff037b82 */ /* 0x000e240000000800 */
[----:B0-----:R-:W-:-:S05]  /*0b70*/  IADD3 R3, P0, R16, R3, RZ ;  /* 0x0000000310037210 */ /* 0x001fca0007f1e0ff */
[----:B------:R-:W-:-:S04]  /*0b80*/  IMAD.X R21, RZ, RZ, R17, P0 ;  /* 0x000000ffff157224 */ /* 0x000fc800000e0611 */
[----:B------:R-:W-:-:S04]  /*0b90*/  IMAD.WIDE.U32 R10, R21, R24, RZ ;  /* 0x00000018150a7225 */ /* 0x000fc800078e00ff */
[----:B------:R-:W-:-:S04]  /*0ba0*/  IMAD.WIDE.U32 R12, P0, R3, R25, R10 ;  /* 0x00000019030c7225 */ /* 0x000fc8000780000a */
[----:B------:R-:W-:-:S04]  /*0bb0*/  IMAD.WIDE.U32 R10, R3, R24, RZ ;  /* 0x00000018030a7225 */ /* 0x000fc800078e00ff */
[----:B------:R-:W-:Y:S01]  /*0bc0*/  IMAD.X R15, RZ, RZ, RZ, P0 ;  /* 0x000000ffff0f7224 */ /* 0x000fe200000e06ff */
[----:B------:R-:W-:Y:S01]  /*0bd0*/  IADD3 RZ, P0, R11, R12, RZ ;  /* 0x0000000c0bff7210 */ /* 0x000fe20007f1e0ff */
[----:B------:R-:W-:-:S04]  /*0be0*/  IMAD.MOV.U32 R14, RZ, RZ, R13 ;  /* 0x000000ffff0e7224 */ /* 0x000fc800078e000d */
[----:B------:R-:W-:-:S08]  /*0bf0*/  IMAD.WIDE.U32.X R10, R21, R25, R14, P0 ;  /* 0x00000019150a7225 */ /* 0x000fd000000e040e */
.L_x_9:
[----:B------:R-:W0:Y:S01]  /*0c00*/  LDC.64 R30, c[0x0][0x640] ;  /* 0x00019000ff1e7b82 */ /* 0x000e220000000a00 */
[-CC-:B------:R-:W-:Y:S01]  /*0c10*/  SHF.R.U64 R101, R10, R8.reuse, R11.reuse ;  /* 0x000000080a657219 */ /* 0x180fe2000000120b */
[----:B------:R-:W-:Y:S01]  /*0c20*/  IMAD R29, R9, R23, R4 ;  /* 0x00000017091d7224 */ /* 0x000fe200078e0204 */
[----:B------:R-:W-:Y:S01]  /*0c30*/  SHF.R.U32.HI R3, RZ, R8, R11 ;  /* 0x00000008ff037219 */ /* 0x000fe2000001160b */
[----:B------:R-:W-:Y:S01]  /*0c40*/  IMAD.MOV.U32 R23, RZ, RZ, 0x1 ;  /* 0x00000001ff177424 */ /* 0x000fe200078e00ff */
[----:B------:R-:W-:-:S03]  /*0c50*/  IADD3 R5, P0, RZ, -R101, RZ ;  /* 0x80000065ff057210 */ /* 0x000fc60007f1e0ff */
[----:B------:R-:W1:Y:S02]  /*0c60*/  LDC R12, c[0x0][0x618] ;  /* 0x00018600ff0c7b82 */ /* 0x000e640000000800 */
[----:B------:R-:W-:Y:S02]  /*0c70*/  IMAD.X R3, RZ, RZ, ~R3, P0 ;  /* 0x000000ffff037224 */ /* 0x000fe400000e0e03 */
[----:B------:R-:W-:-:S04]  /*0c80*/  IMAD.WIDE.U32 R10, R5, R26, R16 ;  /* 0x0000001a050a7225 */ /* 0x000fc800078e0010 */
[----:B------:R-:W2:Y:S01]  /*0c90*/  LDC R20, c[0x0][0x608] ;  /* 0x00018200ff147b82 */ /* 0x000ea20000000800 */
[----:B------:R-:W-:Y:S02]  /*0ca0*/  IMAD R8, R3, R26, RZ ;  /* 0x0000001a03087224 */ /* 0x000fe400078e02ff */
[----:B------:R-:W-:Y:S02]  /*0cb0*/  IMAD.MOV.U32 R3, RZ, RZ, -0x1 ;  /* 0xffffffffff037424 */ /* 0x000fe400078e00ff */
[----:B------:R-:W-:-:S03]  /*0cc0*/  IMAD R5, R5, R27, R8 ;  /* 0x0000001b05057224 */ /* 0x000fc600078e0208 */
[----:B------:R-:W3:Y:S01]  /*0cd0*/  LDC R28, c[0x0][0x658] ;  /* 0x00019600ff1c7b82 */ /* 0x000ee20000000800 */
[----:B------:R-:W-:Y:S01]  /*0ce0*/  IMAD.IADD R5, R11, 0x1, R5 ;  /* 0x000000010b057824 */ /* 0x000fe200078e0205 */
[----:B0-----:R-:W-:-:S04]  /*0cf0*/  ISETP.NE.U32.AND P0, PT, R30, RZ, PT ;  /* 0x000000ff1e00720c */ /* 0x001fc80003f05070 */
[----:B------:R-:W-:Y:S02]  /*0d00*/  ISETP.NE.AND.EX P0, PT, R31, RZ, PT, P0 ;  /* 0x000000ff1f00720c */ /* 0x000fe40003f05300 */
[----:B------:R-:W0:Y:S01]  /*0d10*/  LDC R24, c[0x0][0x600] ;  /* 0x00018000ff187b82 */ /* 0x000e220000000800 */
[-CC-:B-1----:R-:W-:Y:S02]  /*0d20*/  SHF.R.U64 R14, R10, R12.reuse, R5.reuse ;  /* 0x0000000c0a0e7219 */ /* 0x182fe40000001205 */
[----:B------:R-:W-:-:S05]  /*0d30*/  SHF.R.U32.HI R5, RZ, R12, R5 ;  /* 0x0000000cff057219 */ /* 0x000fca0000011605 */
[----:B------:R-:W1:Y:S01]  /*0d40*/  LDC R15, c[0x0][0x648] ;  /* 0x00019200ff0f7b82 */ /* 0x000e620000000800 */
[-CC-:B--2---:R-:W-:Y:S02]  /*0d50*/  SHF.R.U64 R27, R14, R20.reuse, R5.reuse ;  /* 0x000000140e1b7219 */ /* 0x184fe40000001205 */
[----:B------:R-:W-:-:S05]  /*0d60*/  SHF.R.U32.HI R5, RZ, R20, R5 ;  /* 0x00000014ff057219 */ /* 0x000fca0000011605 */
[----:B------:R-:W2:Y:S01]  /*0d70*/  LDC R21, c[0x0][0x638] ;  /* 0x00018e00ff157b82 */ /* 0x000ea20000000800 */
[-CC-:B---3--:R-:W-:Y:S02]  /*0d80*/  SHF.R.U64 R20, R27, R28.reuse, R5.reuse ;  /* 0x0000001c1b147219 */ /* 0x188fe40000001205 */
[-C--:B------:R-:W-:Y:S02]  /*0d90*/  SHF.L.U32 R3, R3, R28.reuse, RZ ;  /* 0x0000001c03037219 */ /* 0x080fe400000006ff */
[----:B------:R-:W-:Y:S01]  /*0da0*/  SHF.R.U32.HI R5, RZ, R28, R5 ;  /* 0x0000001cff057219 */ /* 0x000fe20000011605 */
[----:B------:R-:W-:Y:S01]  /*0db0*/  IMAD.MOV.U32 R4, RZ, RZ, R20 ;  /* 0x000000ffff047224 */ /* 0x000fe200078e0014 */
[----:B------:R-:W-:Y:S01]  /*0dc0*/  LOP3.LUT R12, RZ, R3, RZ, 0x33, !PT ;  /* 0x00000003ff0c7212 */ /* 0x000fe200078e33ff */
[----:B------:R-:W3:Y:S01]  /*0dd0*/  LDC R25, c[0x0][0x610] ;  /* 0x00018400ff197b82 */ /* 0x000ee20000000800 */
[----:B------:R-:W-:Y:S05]  /*0de0*/  @!P0 BRA `(.L_x_10) ;  /* 0x0000000000288947 */ /* 0x000fea0003800000 */
[----:B------:R-:W4:Y:S02]  /*0df0*/  LDC R3, c[0x0][0x64c] ;  /* 0x00019300ff037b82 */ /* 0x000f240000000800 */
[----:B----4-:R-:W-:-:S05]  /*0e00*/  IADD3 R3, P0, R20, R3, RZ ;  /* 0x0000000314037210 */ /* 0x010fca0007f1e0ff */
        /* <DEDUP_REMOVED lines=8> */
.L_x_10:
[----:B-1----:R-:W-:Y:S01]  /*0e90*/  SHF.R.U64 R4, R4, R15, R5 ;  /* 0x0000000f04047219 */ /* 0x002fe20000001205 */
[----:B0-----:R-:W-:Y:S01]  /*0ea0*/  VIADD R5, R24, 0xffffffff ;  /* 0xffffffff18057836 */ /* 0x001fe20000000000 */
[----:B------:R-:W-:Y:S02]  /*0eb0*/  SHF.L.U32 R3, R23, R28, RZ ;  /* 0x0000001c17037219 */ /* 0x000fe400000006ff */
[----:B------:R-:W-:Y:S01]  /*0ec0*/  LOP3.LUT R12, R27, R12, RZ, 0xc0, !PT ;  /* 0x0000000c1b0c7212 */ /* 0x000fe200078ec0ff */
[----:B------:R-:W-:Y:S01]  /*0ed0*/  IMAD.MOV R8, RZ, RZ, -R4 ;  /* 0x000000ffff087224 */ /* 0x000fe200078e0a04 */
[----:B------:R-:W-:Y:S02]  /*0ee0*/  SEL R6, R6, R29, !P1 ;  /* 0x0000001d06067207 */ /* 0x000fe40004800000 */
[----:B------:R-:W-:Y:S01]  /*0ef0*/  LOP3.LUT R5, R14, R5, RZ, 0xc0, !PT ;  /* 0x000000050e057212 */ /* 0x000fe200078ec0ff */
[----:B------:R-:W-:Y:S02]  /*0f00*/  IMAD R9, R3, R4, R12 ;  /* 0x0000000403097224 */ /* 0x000fe400078e020c */
[----:B--2---:R-:W-:-:S02]  /*0f10*/  IMAD R3, R8, R21, R20 ;  /* 0x0000001508037224 */ /* 0x004fc400078e0214 */
[----:B---3--:R-:W-:Y:S02]  /*0f20*/  IMAD R6, R9, R25, R6 ;  /* 0x0000001909067224 */ /* 0x008fe400078e0206 */
[----:B------:R-:W-:Y:S02]  /*0f30*/  IMAD R103, R3, R24, R5 ;  /* 0x0000001803677224 */ /* 0x000fe400078e0205 */
[----:B------:R-:W-:-:S03]  /*0f40*/  IMAD.MOV.U32 R4, RZ, RZ, 0x1 ;  /* 0x00000001ff047424 */ /* 0x000fc600078e00ff */
[----:B------:R-:W-:Y:S02]  /*0f50*/  SEL R100, R103, R6, !P1 ;  /* 0x0000000667647207 */ /* 0x000fe40004800000 */
[----:B------:R-:W-:Y:S02]  /*0f60*/  PRMT R3, R4, 0x7610, R3 ;  /* 0x0000761004037816 */ /* 0x000fe40000000003 */
[----:B------:R-:W-:-:S07]  /*0f70*/  SEL R103, R6, R103, !P1 ;  /* 0x0000006706677207 */ /* 0x000fce0004800000 */
.L_x_8:
[----:B------:R-:W-:-:S08]  /*0f80*/  NOP ;  /* 0x0000000000007918 */ /* 0x000fd00000000000 */
[----:B------:R-:W0:Y:S02]  /*0f90*/  USETMAXREG.TRY_ALLOC.CTAPOOL UP0, 0xe8 ;  /* 0x000000e8000079c8 */ /* 0x000e240008000600 */
[----:B0-----:R-:W-:-:S13]  /*0fa0*/  PLOP3.LUT P0, PT, PT, PT, UP0, 0x80, 0x0 ;  /* 0x000000000000781c */ /* 0x001fda0003f0f008 */
[----:B------:R-:W-:Y:S05]  /*0fb0*/  @!P0 BRA `(.L_x_8) ;  /* 0xfffffffc00f08947 */ /* 0x000fea000383ffff */
[----:B------:R-:W-:Y:S01]  /*0fc0*/  ULDC.64 UR4, c[0x0][0x598] ;  /* 0x0001660000047ab9 */ /* 0x000fe20000000a00 */
[----:B------:R-:W-:Y:S01]  /*0fd0*/  ULDC.64 UR38, c[0x0][0x208] ;  /* 0x0000820000267ab9 */ /* 0x000fe20000000a00 */
[----:B------:R-:W-:-:S04]  /*0fe0*/  ISETP.NE.U32.AND P0, PT, RZ, UR4, PT ;  /* 0x00000004ff007c0c */ /* 0x000fc8000bf05070 */
[----:B------:R-:W-:-:S13]  /*0ff0*/  ISETP.NE.AND.EX P0, PT, RZ, UR5, PT, P0 ;  /* 0x00000005ff007c0c */ /* 0x000fda000bf05300 */
[----:B------:R-:W-:Y:S05]  /*1000*/  @!P0 BRA `(.L_x_11) ;  /* 0x00000000001c8947 */ /* 0x000fea0003800000 */
[----:B------:R-:W0:Y:S02]  /*1010*/  LDC.64 R4, c[0x0][0x598] ;  /* 0x00016600ff047b82 */ /* 0x000e240000000a00 */
[----:B0-----:R-:W2:Y:S02]  /*1020*/  LDG.E.64 R4, desc[UR38][R4.64] ;  /* 0x0000002604047981 */ /* 0x001ea4000c1e1b00 */
[----:B--2---:R-:W-:-:S04]  /*1030*/  ISETP.NE.U32.AND P0, PT, R4, RZ, PT ;  /* 0x000000ff0400720c */ /* 0x004fc80003f05070 */
[----:B------:R-:W-:-:S13]  /*1040*/  ISETP.NE.AND.EX P0, PT, R5, RZ, PT, P0 ;  /* 0x000000ff0500720c */ /* 0x000fda0003f05300 */
[----:B------:R-:W-:Y:S05]  /*1050*/  @!P0 BRA `(.L_x_11) ;  /* 0x0000000000088947 */ /* 0x000fea0003800000 */
[----:B------:R0:W5:Y:S01]  /*1060*/  LD.E R23, desc[UR38][R4.64] ;  /* 0x0000002604177980 */ /* 0x000162000c101900 */
[----:B------:R-:W-:Y:S05]  /*1070*/  BRA `(.L_x_12) ;  /* 0x0000000000247947 */ /* 0x000fea0003800000 */
.L_x_11:
[----:B------:R-:W-:Y:S02]  /*1080*/  ULDC.64 UR4, c[0x0][0x588] ;  /* 0x0001620000047ab9 */ /* 0x000fe40000000a00 */
[----:B------:R-:W-:-:S04]  /*1090*/  ISETP.NE.U32.AND P0, PT, RZ, UR4, PT ;  /* 0x00000004ff007c0c */ /* 0x000fc8000bf05070 */
[----:B------:R-:W-:-:S13]  /*10a0*/  ISETP.NE.AND.EX P0, PT, RZ, UR5, PT, P0 ;  /* 0x00000005ff007c0c */ /* 0x000fda000bf05300 */
[----:B------:R-:W-:Y:S05]  /*10b0*/  @!P0 BRA `(.L_x_13) ;  /* 0x00000000000c8947 */ /* 0x000fea0003800000 */
[----:B------:R-:W0:Y:S02]  /*10c0*/  LDC.64 R4, c[0x0][0x588] ;  /* 0x00016200ff047b82 */ /* 0x000e240000000a00 */
[----:B0-----:R1:W5:Y:S01]  /*10d0*/  LDG.E R23, desc[UR38][R4.64] ;  /* 0x0000002604177981 */ /* 0x001362000c1e1900 */
[----:B------:R-:W-:Y:S05]  /*10e0*/  BRA `(.L_x_12) ;  /* 0x0000000000087947 */ /* 0x000fea0003800000 */
.L_x_13:
[----:B------:R-:W-:Y:S02]  /*10f0*/  ULDC UR4, c[0x0][0x580] ;  /* 0x0001600000047ab9 */ /* 0x000fe40000000800 */
[----:B------:R-:W-:-:S07]  /*1100*/  IMAD.U32 R23, RZ, RZ, UR4 ;  /* 0x00000004ff177e24 */ /* 0x000fce000f8e00ff */
.L_x_12:
[----:B------:R-:W-:Y:S02]  /*1110*/  ULDC.64 UR4, c[0x0][0x5a0] ;  /* 0x0001680000047ab9 */ /* 0x000fe40000000a00 */
[----:B------:R-:W-:-:S04]  /*1120*/  ISETP.NE.U32.AND P0, PT, RZ, UR4, PT ;  /* 0x00000004ff007c0c */ /* 0x000fc8000bf05070 */
[----:B------:R-:W-:-:S13]  /*1130*/  ISETP.NE.AND.EX P0, PT, RZ, UR5, PT, P0 ;  /* 0x00000005ff007c0c */ /* 0x000fda000bf05300 */
[----:B------:R-:W-:Y:S05]  /*1140*/  @!P0 BRA `(.L_x_14) ;  /* 0x00000000001c8947 */ /* 0x000fea0003800000 */
[----:B01----:R-:W0:Y:S02]  /*1150*/  LDC.64 R4, c[0x0][0x5a0] ;  /* 0x00016800ff047b82 */ /* 0x003e240000000a00 */
[----:B0-----:R-:W2:Y:S02]  /*1160*/  LDG.E.64 R4, desc[UR38][R4.64] ;  /* 0x0000002604047981 */ /* 0x001ea4000c1e1b00 */
[----:B--2---:R-:W-:-:S04]  /*1170*/  ISETP.NE.U32.AND P0, PT, R4, RZ, PT ;  /* 0x000000ff0400720c */ /* 0x004fc80003f05070 */
[----:B------:R-:W-:-:S13]  /*1180*/  ISETP.NE.AND.EX P0, PT, R5, RZ, PT, P0 ;  /* 0x000000ff0500720c */ /* 0x000fda0003f05300 */
[----:B------:R-:W-:Y:S05]  /*1190*/  @!P0 BRA `(.L_x_14) ;  /* 0x0000000000088947 */ /* 0x000fea0003800000 */
[----:B------:R0:W5:Y:S01]  /*11a0*/  LD.E R90, desc[UR38][R4.64] ;  /* 0x00000026045a7980 */ /* 0x000162000c101900 */
[----:B------:R-:W-:Y:S05]  /*11b0*/  BRA `(.L_x_15) ;  /* 0x0000000000247947 */ /* 0x000fea0003800000 */
.L_x_14:
[----:B------:R-:W-:Y:S02]  /*11c0*/  ULDC.64 UR4, c[0x0][0x590] ;  /* 0x0001640000047ab9 */ /* 0x000fe40000000a00 */
[----:B------:R-:W-:-:S04]  /*11d0*/  ISETP.NE.U32.AND P0, PT, RZ, UR4, PT ;  /* 0x00000004ff007c0c */ /* 0x000fc8000bf05070 */
[----:B------:R-:W-:-:S13]  /*11e0*/  ISETP.NE.AND.EX P0, PT, RZ, UR5, PT, P0 ;  /* 0x00000005ff007c0c */ /* 0x000fda000bf05300 */
[----:B------:R-:W-:Y:S05]  /*11f0*/  @!P0 BRA `(.L_x_16) ;  /* 0x00000000000c8947 */ /* 0x000fea0003800000 */
[----:B------:R-:W2:Y:S02]  /*1200*/  LDC.64 R90, c[0x0][0x590] ;  /* 0x00016400ff5a7b82 */ /* 0x000ea40000000a00 */
[----:B--2---:R2:W5:Y:S01]  /*1210*/  LDG.E R90, desc[UR38][R90.64] ;  /* 0x000000265a5a7981 */ /* 0x004562000c1e1900 */
[----:B------:R-:W-:Y:S05]  /*1220*/  BRA `(.L_x_15) ;  /* 0x0000000000087947 */ /* 0x000fea0003800000 */
.L_x_16:
[----:B------:R-:W-:Y:S02]  /*1230*/  ULDC UR4, c[0x0][0x584] ;  /* 0x0001610000047ab9 */ /* 0x000fe40000000800 */
[----:B------:R-:W-:-:S07]  /*1240*/  IMAD.U32 R90, RZ, RZ, UR4 ;  /* 0x00000004ff5a7e24 */ /* 0x000fce000f8e00ff */
.L_x_15:
[----:B------:R-:W-:-:S13]  /*1250*/  LOP3.LUT P0, RZ, R3, 0xff, RZ, 0xc0, !PT ;  /* 0x000000ff03ff7812 */ /* 0x000fda000780c0ff */
[----:B------:R-:W-:Y:S05]  /*1260*/  @!P0 EXIT ;  /* 0x000000000000894d */ /* 0x000fea0003800000 */
[----:B------:R-:W3:Y:S01]  /*1270*/  LDC R93, c[0x0][0x658] ;  /* 0x00019600ff5d7b82 */ /* 0x000ee20000000800 */
[----:B------:R-:W-:Y:S01]  /*1280*/  LOP3.LUT R7, R7, 0x1, RZ, 0xc0, !PT ;  /* 0x0000000107077812 */ /* 0x000fe200078ec0ff */
[----:B------:R-:W-:Y:S01]  /*1290*/  ULDC.64 UR6, c[0x0][0x288] ;  /* 0x0000a20000067ab9 */ /* 0x000fe20000000a00 */
[----:B------:R-:W-:Y:S01]  /*12a0*/  SHF.R.U32.HI R3, RZ, 0x2, R95 ;  /* 0x00000002ff037819 */ /* 0x000fe2000001165f */
[----:B------:R-:W-:Y:S01]  /*12b0*/  UIADD3 UR4, UR7, 0x3f, URZ ;  /* 0x0000003f07047890 */ /* 0x000fe2000fffe03f */
[----:B------:R-:W-:Y:S01]  /*12c0*/  SHF.R.U32.HI R0, RZ, 0x1, R0 ;  /* 0x00000001ff007819 */ /* 0x000fe20000011600 */
[----:B------:R-:W-:Y:S01]  /*12d0*/  IMAD.SHL.U32 R88, R7, 0x40, RZ ;  /* 0x0000004007587824 */ /* 0x000fe200078e00ff */
[----:B------:R-:W-:Y:S01]  /*12e0*/  LOP3.LUT R3, R3, 0x7, RZ, 0xc0, !PT ;  /* 0x0000000703037812 */ /* 0x000fe200078ec0ff */
[----:B------:R-:W4:Y:S01]  /*12f0*/  LDC.64 R8, c[0x0][0x5c8] ;  /* 0x00017200ff087b82 */ /* 0x000f220000000a00 */
[----:B------:R-:W-:Y:S01]  /*1300*/  USHF.R.S32.HI UR5, URZ, 0x1f, UR4 ;  /* 0x0000001f3f057899 */ /* 0x000fe20008011404 */
[----:B------:R-:W-:Y:S01]  /*1310*/  LOP3.LUT R0, R0, 0x30, RZ, 0xc0, !PT ;  /* 0x0000003000007812 */ /* 0x000fe200078ec0ff */
[----:B------:R-:W-:Y:S01]  /*1320*/  IMAD.MOV.U32 R6, RZ, RZ, 0x1 ;  /* 0x00000001ff067424 */ /* 0x000fe200078e00ff */
[--C-:B------:R-:W-:Y:S01]  /*1330*/  LOP3.LUT R88, R88, 0x40, R3.reuse, 0xe2, !PT ;  /* 0x0000004058587812 */ /* 0x100fe200078ee203 */
[----:B------:R-:W-:Y:S01]  /*1340*/  ULEA.HI UR5, UR5, UR4, URZ, 0x6 ;  /* 0x0000000405057291 */ /* 0x000fe2000f8f303f */
[-C--:B01----:R-:W-:Y:S01]  /*1350*/  IADD3 R4, RZ, -R0.reuse, -R3 ;  /* 0x80000000ff047210 */ /* 0x083fe20007ffe803 */
[----:B------:R-:W-:Y:S01]  /*1360*/  IMAD.U32 R5, RZ, RZ, UR6 ;  /* 0x00000006ff057e24 */ /* 0x000fe2000f8e00ff */
[----:B------:R-:W0:Y:S01]  /*1370*/  LDC R97, c[0x0][0x600] ;  /* 0x00018000ff617b82 */ /* 0x000e220000000800 */
[----:B------:R-:W-:Y:S01]  /*1380*/  LOP3.LUT R88, R88, R0, RZ, 0xfc, !PT ;  /* 0x0000000058587212 */ /* 0x000fe200078efcff */
[----:B------:R-:W-:Y:S01]  /*1390*/  IMAD.MOV.U32 R0, RZ, RZ, -0x1 ;  /* 0xffffffffff007424 */ /* 0x000fe200078e00ff */
[----:B------:R-:W-:Y:S01]  /*13a0*/  USHF.R.S32.HI UR43, URZ, 0x6, UR5 ;  /* 0x000000063f2b7899 */ /* 0x000fe20008011405 */
[----:B------:R-:W-:Y:S01]  /*13b0*/  LOP3.LUT R94, R95, 0x3, RZ, 0xc0, !PT ;  /* 0x000000035f5e7812 */ /* 0x000fe200078ec0ff */
[----:B------:R-:W-:Y:S01]  /*13c0*/  IMAD R4, R7, -0x40, R4 ;  /* 0xffffffc007047824 */ /* 0x000fe200078e0204 */
[C---:B------:R-:W-:Y:S01]  /*13d0*/  LOP3.LUT R96, R95.reuse, 0x80, RZ, 0xc0, !PT ;  /* 0x000000805f607812 */ /* 0x040fe200078ec0ff */
[----:B------:R-:W-:Y:S01]  /*13e0*/  UISETP.LT.AND UP0, UPT, UR43, 0x1, UPT ;  /* 0x000000012b00788c */ /* 0x000fe2000bf01270 */
[-C--:B---3--:R-:W-:Y:S01]  /*13f0*/  SHF.L.U32 R0, R0, R93.reuse, RZ ;  /* 0x0000005d00007219 */ /* 0x088fe200000006ff */
[----:B------:R-:W-:Y:S01]  /*1400*/  ULDC UR4, c[0x0][0x284] ;  /* 0x0000a10000047ab9 */ /* 0x000fe20000000800 */
[----:B------:R-:W-:Y:S01]  /*1410*/  IMAD R94, R94, -0x2, R5 ;  /* 0xfffffffe5e5e7824 */ /* 0x000fe200078e0205 */
[----:B------:R-:W-:Y:S01]  /*1420*/  USEL UR44, UR43, 0x1, UP0 ;  /* 0x000000012b2c7887 */ /* 0x000fe20008000000 */
[----:B------:R-:W-:Y:S01]  /*1430*/  SHF.L.U32 R93, R6, R93, RZ ;  /* 0x0000005d065d7219 */ /* 0x000fe200000006ff */
[----:B------:R-:W-:Y:S01]  /*1440*/  IMAD.SHL.U32 R95, R95, 0x2, RZ ;  /* 0x000000025f5f7824 */ /* 0x000fe200078e00ff */
[----:B------:R-:W-:Y:S01]  /*1450*/  LOP3.LUT R102, R18, 0x1, RZ, 0xfc, !PT ;  /* 0x0000000112667812 */ /* 0x000fe200078efcff */
[----:B------:R-:W-:Y:S01]  /*1460*/  VIADD R99, R4, UR4 ;  /* 0x0000000404637c36 */ /* 0x000fe20008000000 */
[C---:B----4-:R-:W-:Y:S01]  /*1470*/  SHF.L.U64.HI R92, R8.reuse, 0x3, R9 ;  /* 0x00000003085c7819 */ /* 0x050fe20000010209 */
[----:B--2---:R-:W-:Y:S01]  /*1480*/  IMAD.SHL.U32 R91, R8, 0x8, RZ ;  /* 0x00000008085b7824 */ /* 0x004fe200078e00ff */
[----:B------:R-:W-:Y:S01]  /*1490*/  SHF.R.U32.HI R96, RZ, 0x7, R96 ;  /* 0x00000007ff607819 */ /* 0x000fe20000011660 */
[----:B------:R-:W-:Y:S01]  /*14a0*/  IMAD.MOV.U32 R89, RZ, RZ, RZ ;  /* 0x000000ffff597224 */ /* 0x000fe200078e00ff */
[----:B------:R-:W-:Y:S01]  /*14b0*/  LOP3.LUT R98, RZ, R0, RZ, 0x33, !PT ;  /* 0x00000000ff627212 */ /* 0x000fe200078e33ff */
[----:B------:R-:W-:Y:S01]  /*14c0*/  UIADD3 UR44, UR43, -UR44, URZ ;  /* 0x8000002c2b2c7290 */ /* 0x000fe2000fffe03f */
[----:B------:R-:W-:Y:S01]  /*14d0*/  UMOV UR40, URZ ;  /* 0x0000003f00287c82 */ /* 0x000fe20008000000 */
[----:B0-----:R-:W-:Y:S01]  /*14e0*/  VIADD R97, R97, 0xffffffff ;  /* 0xffffffff61617836 */ /* 0x001fe20000000000 */
[----:B------:R-:W-:-:S09]  /*14f0*/  UMOV UR41, URZ ;  /* 0x0000003f00297c82 */ /* 0x000fd20008000000 */
.L_x_164:
[----:B0-----:R-:W0:Y:S01]  /*1500*/  SHFL.IDX PT, R0, R96, RZ, 0x1f ;  /* 0x00001fff60007589 */ /* 0x001e2200000e0000 */
[----:B-1----:R-:W1:Y:S01]  /*1510*/  S2UR UR7, SR_CgaCtaId ;  /* 0x00000000000779c3 */ /* 0x002e620000008800 */
[----:B------:R-:W-:Y:S01]  /*1520*/  UMOV UR6, 0x400 ;  /* 0x0000040000067882 */ /* 0x000fe20000000000 */
[----:B0-----:R-:W-:Y:S01]  /*1530*/  R2UR UR4, R0 ;  /* 0x00000000000472ca */ /* 0x001fe200000e0000 */
[----:B-1----:R-:W-:-:S12]  /*1540*/  ULEA UR6, UR7, UR6, 0x18 ;  /* 0x0000000607067291 */ /* 0x002fd8000f8ec03f */
[----:B------:R-:W-:-:S04]  /*1550*/  ULEA.HI UR5, UR4, UR4, URZ, 0x1 ;  /* 0x0000000404057291 */ /* 0x000fc8000f8f083f */
[----:B------:R-:W-:-:S04]  /*1560*/  ULOP3.LUT UR5, UR5, 0x7fffe, URZ, 0xc0, !UPT ;  /* 0x0007fffe05057892 */ /* 0x000fc8000f8ec03f */
[----:B------:R-:W-:-:S03]  /*1570*/  UIADD3 UR5, UR4, -UR5, URZ ;  /* 0x8000000504057290 */ /* 0x000fc6000fffe03f */
[----:B------:R-:W-:Y:S01]  /*1580*/  ULDC UR4, c[0x0][0x28c] ;  /* 0x0000a30000047ab9 */ /* 0x000fe20000000800 */
[----:B------:R-:W-:Y:S01]  /*1590*/  ULEA UR5, UR5, UR6, 0xd ;  /* 0x0000000605057291 */ /* 0x000fe2000f8e683f */
[----:B------:R-:W-:-:S03]  /*15a0*/  ISETP.LT.AND P0, PT, RZ, UR4, PT ;  /* 0x00000004ff007c0c */ /* 0x000fc6000bf01270 */
[----:B------:R-:W-:-:S04]  /*15b0*/  UIADD3 UR5, UR5, 0x180, URZ ;  /* 0x0000018005057890 */ /* 0x000fc8000fffe03f */
[----:B------:R-:W-:-:S04]  /*15c0*/  USHF.R.U32.HI UR5, URZ, 0x4, UR5 ;  /* 0x000000043f057899 */ /* 0x000fc80008011605 */
[----:B------:R-:W-:-:S04]  /*15d0*/  ULOP3.LUT UR5, UR5, 0x3fff, URZ, 0xc0, !UPT ;  /* 0x00003fff05057892 */ /* 0x000fc8000f8ec03f */
[----:B------:R-:W-:Y:S01]  /*15e0*/  ULOP3.LUT UR45, UR5, 0x10000, URZ, 0xfc, !UPT ;  /* 0x00010000052d7892 */ /* 0x000fe2000f8efc3f */
[----:B--2345:R-:W-:Y:S11]  /*15f0*/  @P0 BRA `(.L_x_17) ;  /* 0x0000000000400947 */ /* 0x03cff60003800000 */
[----:B------:R-:W-:Y:S01]  /*1600*/  MOV R0, 0x0 ;  /* 0x0000000000007802 */ /* 0x000fe20000000f00 */
[----:B------:R-:W-:Y:S01]  /*1610*/  ULDC.64 UR4, c[0x4][0x68] ;  /* 0x01001a0000047ab9 */ /* 0x000fe20000000a00 */
[----:B------:R-:W-:Y:S01]  /*1620*/  ULDC.64 UR6, c[0x4][0x8] ;  /* 0x0100020000067ab9 */ /* 0x000fe20000000a00 */
[----:B------:R-:W-:Y:S01]  /*1630*/  IMAD.U32 R4, RZ, RZ, UR4 ;  /* 0x00000004ff047e24 */ /* 0x000fe2000f8e00ff */
[----:B------:R0:W1:Y:S01]  /*1640*/  LDC.64 R14, c[0x4][R0] ;  /* 0x01000000000e7b82 */ /* 0x0000620000000a00 */
[----:B------:R-:W-:Y:S01]  /*1650*/  IMAD.U32 R5, RZ, RZ, UR5 ;  /* 0x00000005ff057e24 */ /* 0x000fe2000f8e00ff */
[----:B------:R-:W-:Y:S01]  /*1660*/  ULDC.64 UR4, c[0x4][0x70] ;  /* 0x01001c0000047ab9 */ /* 0x000fe20000000a00 */
[----:B------:R-:W-:Y:S02]  /*1670*/  IMAD.U32 R10, RZ, RZ, UR6 ;  /* 0x00000006ff0a7e24 */ /* 0x000fe4000f8e00ff */
[----:B------:R-:W-:Y:S02]  /*1680*/  IMAD.U32 R6, RZ, RZ, UR4 ;  /* 0x00000004ff067e24 */ /* 0x000fe4000f8e00ff */
[----:B------:R-:W-:-:S02]  /*1690*/  IMAD.U32 R7, RZ, RZ, UR5 ;  /* 0x00000005ff077e24 */ /* 0x000fc4000f8e00ff */
[----:B------:R-:W-:Y:S02]  /*16a0*/  IMAD.U32 R11, RZ, RZ, UR7 ;  /* 0x00000007ff0b7e24 */ /* 0x000fe4000f8e00ff */
[----:B------:R-:W-:Y:S02]  /*16b0*/  IMAD.MOV.U32 R8, RZ, RZ, 0x1e1 ;  /* 0x000001e1ff087424 */ /* 0x000fe400078e00ff */
[----:B------:R-:W-:Y:S02]  /*16c0*/  IMAD.MOV.U32 R12, RZ, RZ, 0x1 ;  /* 0x00000001ff0c7424 */ /* 0x000fe400078e00ff */
[----:B0-----:R-:W-:-:S07]  /*16d0*/  IMAD.MOV.U32 R13, RZ, RZ, RZ ;  /* 0x000000ffff0d7224 */ /* 0x001fce00078e00ff */
[----:B------:R-:W-:-:S07]  /*16e0*/  LEPC R20, `(.L_x_17) ;  /* 0x000000001014794e */ /* 0x000fce0000000000 */
[----:B-1---5:R-:W-:Y:S05]  /*16f0*/  CALL.ABS.NOINC R14 ;  /* 0x000000000e007343 */ /* 0x022fea0003c00000 */
.L_x_17:
[----:B------:R-:W-:-:S13]  /*1700*/  ISETP.NE.AND P0, PT, R102, 0x3, PT ;  /* 0x000000036600780c */ /* 0x000fda0003f05270 */
[----:B------:R-:W-:Y:S05]  /*1710*/  @!P0 BRA `(.L_x_18) ;  /* 0x0000000000048947 */ /* 0x000fea0003800000 */
[----:B------:R-:W-:Y:S01]  /*1720*/  BPT.TRAP 0x1 ;  /* 0x000000040000795c */ /* 0x000fe20000300000 */
.L_x_18:
[----:B------:R-:W0:Y:S01]  /*1730*/  S2UR UR5, SR_CgaCtaId ;  /* 0x00000000000579c3 */ /* 0x000e220000008800 */
[----:B------:R-:W-:Y:S01]  /*1740*/  UMOV UR4, 0x400 ;  /* 0x0000040000047882 */ /* 0x000fe20000000000 */
[----:B------:R-:W-:Y:S02]  /*1750*/  IMAD.U32 R0, RZ, RZ, UR40 ;  /* 0x00000028ff007e24 */ /* 0x000fe4000f8e00ff */
[----:B------:R-:W-:-:S03]  /*1760*/  IMAD.U32 R3, RZ, RZ, UR41 ;  /* 0x00000029ff037e24 */ /* 0x000fc6000f8e00ff */
[----:B------:R-:W-:Y:S01]  /*1770*/  SHF.L.U32 R0, R0, 0x1f, RZ ;  /* 0x0000001f00007819 */ /* 0x000fe200000006ff */
[----:B0-----:R-:W-:-:S06]  /*1780*/  ULEA UR4, UR5, UR4, 0x18 ;  /* 0x0000000405047291 */ /* 0x001fcc000f8ec03f */
[----:B------:R-:W-:-:S04]  /*1790*/  IMAD.U32 R6, RZ, RZ, UR4 ;  /* 0x00000004ff067e24 */ /* 0x000fc8000f8e00ff */
[----:B------:R-:W-:-:S04]  /*17a0*/  IMAD R3, R3, 0x8, R6 ;  /* 0x0000000803037824 */ /* 0x000fc800078e0206 */
[----:B------:R0:W1:Y:S01]  /*17b0*/  SYNCS.PHASECHK.TRANS64.TRYWAIT P1, [R3+URZ], R0 ;  /* 0x00000000030075a7 */ /* 0x000062000802017f */
[----:B------:R-:W-:Y:S05]  /*17c0*/  @!P0 BRA `(.L_x_19) ;  /* 0x0000000000048947 */ /* 0x000fea0003800000 */
[----:B------:R-:W-:Y:S01]  /*17d0*/  BPT.TRAP 0x1 ;  /* 0x000000040000795c */ /* 0x000fe20000300000 */
.L_x_19:
[----:B------:R-:W-:-:S05]  /*17e0*/  IMAD.U32 R4, RZ, RZ, UR44 ;  /* 0x0000002cff047e24 */ /* 0x000fca000f8e00ff */
[----:B------:R-:W-:Y:S01]  /*17f0*/  ISETP.GE.AND P2, PT, R4, 0x1, PT ;  /* 0x000000010400780c */ /* 0x000fe20003f46270 */
[----:B-1----:R-:W-:-:S12]  /*1800*/  @P1 BRA `(.L_x_20) ;  /* 0x0000000000081947 */ /* 0x002fd80003800000 */
[----:B------:R-:W1:Y:S02]  /*1810*/  SYNCS.PHASECHK.TRANS64.TRYWAIT P1, [R3+URZ], R0 ;  /* 0x00000000030075a7 */ /* 0x000e64000802017f */
[----:B-1----:R-:W-:Y:S05]  /*1820*/  @!P1 BRA `(.L_x_21) ;  /* 0x00000068000c9947 */ /* 0x002fea0003800000 */
.L_x_20:
[----:B------:R-:W-:Y:S05]  /*1830*/  WARPSYNC.ALL ;  /* 0x0000000000007948 */ /* 0x000fea0003800000 */
[----:B------:R-:W-:Y:S01]  /*1840*/  R2UR UR4, R6 ;  /* 0x00000000060472ca */ /* 0x000fe200000e0000 */
[----:B------:R-:W-:Y:S01]  /*1850*/  ULEA UR5, UR41, UR45, 0xa ;  /* 0x0000002d29057291 */ /* 0x000fe2000f8e503f */
[----:B------:R-:W-:Y:S01]  /*1860*/  WARPGROUP.ARRIVE ;  /* 0x00000000000079c5 */ /* 0x000fe20000000000 */
[----:B------:R-:W-:Y:S01]  /*1870*/  UMOV UR9, 0x40000040 ;  /* 0x4000004000097882 */ /* 0x000fe20000000000 */
[----:B------:R-:W-:-:S04]  /*1880*/  UMOV UR11, 0x40000040 ;  /* 0x40000040000b7882 */ /* 0x000fc80000000000 */
[----:B------:R-:W-:-:S05]  /*1890*/  UMOV UR8, UR5 ;  /* 0x0000000500087c82 */ /* 0x000fca0008000000 */
[----:B------:R-:W-:-:S04]  /*18a0*/  UIADD3 UR4, UR4, 0x1c180, URZ ;  /* 0x0001c18004047890 */ /* 0x000fc8000fffe03f */
[----:B------:R-:W-:-:S04]  /*18b0*/  USHF.R.U32.HI UR4, URZ, 0x4, UR4 ;  /* 0x000000043f047899 */ /* 0x000fc80008011604 */
[----:B------:R-:W-:-:S04]  /*18c0*/  ULOP3.LUT UR4, UR4, 0x3fff, URZ, 0xc0, !UPT ;  /* 0x00003fff04047892 */ /* 0x000fc8000f8ec03f */
[----:B------:R-:W-:-:S04]  /*18d0*/  ULOP3.LUT UR4, UR4, 0x10000, URZ, 0xfc, !UPT ;  /* 0x0001000004047892 */ /* 0x000fc8000f8efc3f */
[----:B------:R-:W-:-:S07]  /*18e0*/  ULEA UR6, UR41, UR4, 0xa ;  /* 0x0000000429067291 */ /* 0x000fce000f8e503f */
[----:B------:R-:W-:Y:S02]  /*18f0*/  UMOV UR10, UR6 ;  /* 0x00000006000a7c82 */ /* 0x000fe40008000000 */
[----:B------:R-:W-:Y:S01]  /*1900*/  HGMMA.64x128x16.F32.BF16 R24, gdesc[UR8], RZ, !UPT, gsb0 ;  /* 0x01e00000081879f0 */ /* 0x000fe2000c0018ff */
[----:B------:R-:W-:Y:S02]  /*1910*/  UIADD3 UR8, UR5, 0x2, URZ ;  /* 0x0000000205087890 */ /* 0x000fe4000fffe03f */
[----:B------:R-:W-:Y:S01]  /*1920*/  UIADD3 UR10, UR6, 0x2, URZ ;  /* 0x00000002060a7890 */ /* 0x000fe2000fffe03f */
[----:B------:R-:W-:Y:S01]  /*1930*/  UMOV UR9, 0x40000040 ;  /* 0x4000004000097882 */ /* 0x000fe20000000000 */
[----:B------:R-:W-:Y:S01]  /*1940*/  UMOV UR11, 0x40000040 ;  /* 0x40000040000b7882 */ /* 0x000fe20000000000 */
[----:B------:R-:W-:Y:S02]  /*1950*/  WARPGROUP.DEPBAR.LE gsb0, 0x0 ;  /* 0x00008000000079c5 */ /* 0x000fe40000010000 */
[----:B------:R-:W-:-:S06]  /*1960*/  WARPGROUP.ARRIVE ;  /* 0x00000000000079c5 */ /* 0x000fcc0000000000 */
[----:B------:R-:W-:Y:S01]  /*1970*/  HGMMA.64x128x16.F32.BF16 R24, gdesc[UR8], R24, gsb0 ;  /* 0x01e00000081879f0 */ /* 0x000fe20008001818 */
        /* <DEDUP_REMOVED lines=13> */
[----:B------:R-:W-:Y:S03]  /*1a50*/  HGMMA.64x128x16.F32.BF16 R24, gdesc[UR8], R24, gsb0 ;  /* 0x01e00000081879f0 */ /* 0x000fe60008001818 */
[----:B------:R-:W-:Y:S02]  /*1a60*/  WARPGROUP.DEPBAR.LE gsb0, 0x0 ;  /* 0x00008000000079c5 */ /* 0x000fe40000010000 */
[----:B------:R-:W-:Y:S05]  /*1a70*/  @!P2 BRA `(.L_x_22) ;  /* 0x000000040028a947 */ /* 0x000fea0003800000 */
[----:B------:R-:W-:Y:S01]  /*1a80*/  UIADD3 UR5, UR41, 0x1, URZ ;  /* 0x0000000129057890 */ /* 0x000fe2000fffe03f */
[----:B01----:R-:W-:Y:S02]  /*1a90*/  IMAD.U32 R0, RZ, RZ, UR44 ;  /* 0x0000002cff007e24 */ /* 0x003fe4000f8e00ff */
[----:B------:R-:W-:Y:S01]  /*1aa0*/  IMAD.U32 R3, RZ, RZ, UR41 ;  /* 0x00000029ff037e24 */ /* 0x000fe2000f8e00ff */
[----:B------:R-:W-:-:S04]  /*1ab0*/  UISETP.NE.AND UP0, UPT, UR5, 0x7, UPT ;  /* 0x000000070500788c */ /* 0x000fc8000bf05270 */
[----:B------:R-:W-:Y:S02]  /*1ac0*/  USEL UR6, URZ, 0x1, UP0 ;  /* 0x000000013f067887 */ /* 0x000fe40008000000 */
[----:B------:R-:W-:Y:S02]  /*1ad0*/  USEL UR5, UR5, URZ, UP0 ;  /* 0x0000003f05057287 */ /* 0x000fe40008000000 */
[----:B------:R-:W-:-:S06]  /*1ae0*/  ULOP3.LUT UR6, UR40, UR6, URZ, 0x3c, !UPT ;  /* 0x0000000628067292 */ /* 0x000fcc000f8e3c3f */
[----:B------:R-:W-:-:S07]  /*1af0*/  IMAD.U32 R7, RZ, RZ, UR6 ;  /* 0x00000006ff077e24 */ /* 0x000fce000f8e00ff */
.L_x_29:
[----:B------:R-:W-:Y:S05]  /*1b00*/  @!P0 BRA `(.L_x_23) ;  /* 0x0000000000048947 */ /* 0x000fea0003800000 */
[----:B------:R-:W-:Y:S01]  /*1b10*/  BPT.TRAP 0x1 ;  /* 0x000000040000795c */ /* 0x000fe20000300000 */
.L_x_23:
[----:B------:R-:W0:Y:S01]  /*1b20*/  S2UR UR7, SR_CgaCtaId ;  /* 0x00000000000779c3 */ /* 0x000e220000008800 */
[----:B------:R-:W-:Y:S01]  /*1b30*/  UMOV UR6, 0x400 ;  /* 0x0000040000067882 */ /* 0x000fe20000000000 */
[----:B------:R-:W-:Y:S01]  /*1b40*/  IMAD.U32 R5, RZ, RZ, UR5 ;  /* 0x00000005ff057e24 */ /* 0x000fe2000f8e00ff */
[----:B------:R-:W-:Y:S01]  /*1b50*/  SHF.L.U32 R4, R7, 0x1f, RZ ;  /* 0x0000001f07047819 */ /* 0x000fe200000006ff */
[----:B0-----:R-:W-:-:S06]  /*1b60*/  ULEA UR6, UR7, UR6, 0x18 ;  /* 0x0000000607067291 */ /* 0x001fcc000f8ec03f */
[----:B------:R-:W-:-:S04]  /*1b70*/  IMAD.U32 R6, RZ, RZ, UR6 ;  /* 0x00000006ff067e24 */ /* 0x000fc8000f8e00ff */
[----:B------:R-:W-:-:S04]  /*1b80*/  IMAD R5, R5, 0x8, R6 ;  /* 0x0000000805057824 */ /* 0x000fc800078e0206 */
[----:B------:R0:W1:Y:S01]  /*1b90*/  SYNCS.PHASECHK.TRANS64.TRYWAIT P1, [R5+URZ], R4 ;  /* 0x00000004050075a7 */ /* 0x000062000802017f */
[----:B------:R-:W-:Y:S05]  /*1ba0*/  @!P0 BRA `(.L_x_24) ;  /* 0x0000000000048947 */ /* 0x000fea0003800000 */
[----:B------:R-:W-:Y:S01]  /*1bb0*/  BPT.TRAP 0x1 ;  /* 0x000000040000795c */ /* 0x000fe20000300000 */
.L_x_24:
[----:B-1----:R-:W-:Y:S05]  /*1bc0*/  @P1 BRA `(.L_x_25) ;  /* 0x0000000000081947 */ /* 0x002fea0003800000 */
[----:B------:R-:W1:Y:S02]  /*1bd0*/  SYNCS.PHASECHK.TRANS64.TRYWAIT P1, [R5+URZ], R4 ;  /* 0x00000004050075a7 */ /* 0x000e64000802017f */
[----:B-1----:R-:W-:Y:S05]  /*1be0*/  @!P1 BRA `(.L_x_26) ;  /* 0x0000006400309947 */ /* 0x002fea0003800000 */
.L_x_25:
[----:B------:R-:W-:Y:S01]  /*1bf0*/  ULEA UR6, UR5, UR45, 0xa ;  /* 0x0000002d05067291 */ /* 0x000fe2000f8e503f */
[----:B------:R-:W-:Y:S01]  /*1c00*/  WARPGROUP.ARRIVE ;  /* 0x00000000000079c5 */ /* 0x000fe20000000000 */
[----:B------:R-:W-:Y:S01]  /*1c10*/  ULEA UR7, UR5, UR4, 0xa ;  /* 0x0000000405077291 */ /* 0x000fe2000f8e503f */
[----:B------:R-:W-:Y:S01]  /*1c20*/  UMOV UR9, 0x40000040 ;  /* 0x4000004000097882 */ /* 0x000fe20000000000 */
[----:B------:R-:W-:-:S03]  /*1c30*/  UMOV UR11, 0x40000040 ;  /* 0x40000040000b7882 */ /* 0x000fc60000000000 */
[----:B------:R-:W-:Y:S02]  /*1c40*/  UMOV UR8, UR6 ;  /* 0x0000000600087c82 */ /* 0x000fe40008000000 */
[----:B------:R-:W-:Y:S02]  /*1c50*/  UMOV UR10, UR7 ;  /* 0x00000007000a7c82 */ /* 0x000fe40008000000 */
[----:B------:R-:W-:Y:S01]  /*1c60*/  HGMMA.64x128x16.F32.BF16 R24, gdesc[UR8], R24, gsb0 ;  /* 0x01e00000081879f0 */ /* 0x000fe20008001818 */
[----:B------:R-:W-:Y:S02]  /*1c70*/  UIADD3 UR8, UR6, 0x2, URZ ;  /* 0x0000000206087890 */ /* 0x000fe4000fffe03f */
[----:B------:R-:W-:Y:S01]  /*1c80*/  UIADD3 UR10, UR7, 0x2, URZ ;  /* 0x00000002070a7890 */ /* 0x000fe2000fffe03f */
[----:B------:R-:W-:Y:S01]  /*1c90*/  UMOV UR9, 0x40000040 ;  /* 0x4000004000097882 */ /* 0x000fe20000000000 */
[----:B------:R-:W-:Y:S01]  /*1ca0*/  UMOV UR11, 0x40000040 ;  /* 0x40000040000b7882 */ /* 0x000fe20000000000 */
[----:B------:R-:W-:-:S02]  /*1cb0*/  WARPGROUP.DEPBAR.LE gsb0, 0x0 ;  /* 0x00008000000079c5 */ /* 0x000fc40000010000 */
        /* <DEDUP_REMOVED lines=18> */
[----:B------:R-:W-:Y:S01]  /*1de0*/  BPT.TRAP 0x1 ;  /* 0x000000040000795c */ /* 0x000fe20000300000 */
.L_x_27:
[----:B------:R-:W-:-:S13]  /*1df0*/  ISETP.NE.AND P1, PT, R22, RZ, PT ;  /* 0x000000ff1600720c */ /* 0x000fda0003f25270 */
[----:B01----:R-:W-:-:S04]  /*1e00*/  @P1 IMAD R4, R3, 0x8, R6 ;  /* 0x0000000803041824 */ /* 0x003fc800078e0206 */
[----:B------:R-:W-:-:S05]  /*1e10*/  @P1 VIADD R4, R4, 0x38 ;  /* 0x0000003804041836 */ /* 0x000fca0000000000 */
[----:B------:R-:W-:-:S04]  /*1e20*/  @P1 PRMT R4, R19, 0x654, R4 ;  /* 0x0000065413041816 */ /* 0x000fc80000000004 */
[----:B------:R0:W-:Y:S01]  /*1e30*/  @P1 SYNCS.ARRIVE.TRANS64.RED.A1T0 RZ, [R4+URZ], RZ ;  /* 0x000000ff04ff19a7 */ /* 0x0001e2000810043f */
[----:B------:R-:W-:-:S13]  /*1e40*/  ISETP.GT.U32.AND P1, PT, R18, 0x1, PT ;  /* 0x000000011200780c */ /* 0x000fda0003f24070 */
[----:B0-----:R-:W-:Y:S05]  /*1e50*/  @P1 BRA `(.L_x_28) ;  /* 0x0000000000041947 */ /* 0x001fea0003800000 */
[----:B------:R-:W-:Y:S01]  /*1e60*/  BPT.TRAP 0x1 ;  /* 0x000000040000795c */ /* 0x000fe20000300000 */
.L_x_28:
[----:B------:R-:W-:Y:S01]  /*1e70*/  UIADD3 UR5, UR5, 0x1, URZ ;  /* 0x0000000105057890 */ /* 0x000fe2000fffe03f */
[C---:B------:R-:W-:Y:S01]  /*1e80*/  ISETP.GT.AND P2, PT, R0.reuse, 0x1, PT ;  /* 0x000000010000780c */ /* 0x040fe20003f44270 */
[----:B------:R-:W-:Y:S02]  /*1e90*/  VIADD R3, R3, 0x1 ;  /* 0x0000000103037836 */ /* 0x000fe40000000000 */
[----:B------:R-:W-:Y:S01]  /*1ea0*/  UISETP.NE.AND UP0, UPT, UR5, 0x7, UPT ;  /* 0x000000070500788c */ /* 0x000fe2000bf05270 */
[----:B------:R-:W-:Y:S02]  /*1eb0*/  VIADD R0, R0, 0xffffffff ;  /* 0xffffffff00007836 */ /* 0x000fe40000000000 */
[C---:B------:R-:W-:Y:S01]  /*1ec0*/  ISETP.NE.AND P1, PT, R3.reuse, 0x7, PT ;  /* 0x000000070300780c */ /* 0x040fe20003f25270 */
[----:B------:R-:W-:Y:S02]  /*1ed0*/  USEL UR6, URZ, 0x1, UP0 ;  /* 0x000000013f067887 */ /* 0x000fe40008000000 */
[----:B------:R-:W-:Y:S01]  /*1ee0*/  USEL UR5, UR5, URZ, UP0 ;  /* 0x0000003f05057287 */ /* 0x000fe20008000000 */
[----:B------:R-:W-:-:S03]  /*1ef0*/  SEL R3, R3, RZ, P1 ;  /* 0x000000ff03037207 */ /* 0x000fc60000800000 */
[----:B------:R-:W-:Y:S01]  /*1f00*/  LOP3.LUT R7, R7, UR6, RZ, 0x3c, !PT ;  /* 0x0000000607077c12 */ /* 0x000fe2000f8e3cff */
[----:B------:R-:W-:Y:S07]  /*1f10*/  @P2 BRA `(.L_x_29) ;  /* 0xfffffff800f82947 */ /* 0x000fee000383ffff */
.L_x_22:
[----:B01----:R-:W0:Y:S02]  /*1f20*/  LDC R0, c[0x0][0x28c] ;  /* 0x0000a300ff007b82 */ /* 0x003e240000000800 */
[----:B0-----:R-:W-:-:S13]  /*1f30*/  ISETP.GE.AND P1, PT, R0, 0x1, PT ;  /* 0x000000010000780c */ /* 0x001fda0003f26270 */
[----:B------:R-:W-:Y:S05]  /*1f40*/  @!P1 BRA `(.L_x_30) ;  /* 0x0000000000509947 */ /* 0x000fea0003800000 */
[----:B------:R-:W-:Y:S05]  /*1f50*/  @!P0 BRA `(.L_x_31) ;  /* 0x0000000000048947 */ /* 0x000fea0003800000 */
[----:B------:R-:W-:Y:S01]  /*1f60*/  BPT.TRAP 0x1 ;  /* 0x000000040000795c */ /* 0x000fe20000300000 */
.L_x_31:
[----:B------:R-:W-:Y:S01]  /*1f70*/  ISETP.NE.AND P0, PT, R22, RZ, PT ;  /* 0x000000ff1600720c */ /* 0x000fe20003f05270 */
[----:B------:R-:W-:Y:S01]  /*1f80*/  BSSY B0, `(.L_x_32) ;  /* 0x000000e000007945 */ /* 0x000fe20003800000 */
[----:B------:R-:W-:-:S11]  /*1f90*/  ISETP.GT.U32.AND P1, PT, R18, 0x1, PT ;  /* 0x000000011200780c */ /* 0x000fd60003f24070 */
[----:B------:R-:W-:Y:S05]  /*1fa0*/  @!P0 BRA `(.L_x_33) ;  /* 0x00000000002c8947 */ /* 0x000fea0003800000 */
[----:B------:R-:W-:-:S04]  /*1fb0*/  UIADD3 UR6, UR44, UR41, URZ ;  /* 0x000000292c067290 */ /* 0x000fc8000fffe03f */
[----:B------:R-:W-:-:S04]  /*1fc0*/  UIMAD.WIDE.U32 UR4, UR6, 0x24924925, URZ ;  /* 0x24924925060478a5 */ /* 0x000fc8000f8e003f */
[----:B------:R-:W-:-:S04]  /*1fd0*/  UIADD3 UR4, UR6, -UR5, URZ ;  /* 0x8000000506047290 */ /* 0x000fc8000fffe03f */
[----:B------:R-:W-:-:S04]  /*1fe0*/  ULEA.HI UR4, UR4, UR5, URZ, 0x1f ;  /* 0x0000000504047291 */ /* 0x000fc8000f8ff83f */
[----:B------:R-:W-:-:S04]  /*1ff0*/  USHF.R.U32.HI UR4, URZ, 0x2, UR4 ;  /* 0x000000023f047899 */ /* 0x000fc80008011604 */
[----:B------:R-:W-:-:S06]  /*2000*/  UIMAD UR4, UR4, -0x7, UR6 ;  /* 0xfffffff9040478a4 */ /* 0x000fcc000f8e0206 */
[----:B------:R-:W-:-:S04]  /*2010*/  IMAD.U32 R3, RZ, RZ, UR4 ;  /* 0x00000004ff037e24 */ /* 0x000fc8000f8e00ff */
[----:B------:R-:W-:-:S04]  /*2020*/  IMAD R0, R3, 0x8, R6 ;  /* 0x0000000803007824 */ /* 0x000fc800078e0206 */
[----:B------:R-:W-:-:S05]  /*2030*/  VIADD R0, R0, 0x38 ;  /* 0x0000003800007836 */ /* 0x000fca0000000000 */
[----:B------:R-:W-:-:S04]  /*2040*/  PRMT R0, R19, 0x654, R0 ;  /* 0x0000065413007816 */ /* 0x000fc80000000000 */
[----:B------:R0:W-:Y:S03]  /*2050*/  SYNCS.ARRIVE.TRANS64.RED.A1T0 RZ, [R0+URZ], RZ ;  /* 0x000000ff00ff79a7 */ /* 0x0001e6000810043f */
.L_x_33:
[----:B------:R-:W-:Y:S05]  /*2060*/  BSYNC B0 ;  /* 0x0000000000007941 */ /* 0x000fea0003800000 */
.L_x_32:
[----:B------:R-:W-:Y:S05]  /*2070*/  @P1 BRA `(.L_x_30) ;  /* 0x0000000000041947 */ /* 0x000fea0003800000 */
[----:B------:R-:W-:Y:S01]  /*2080*/  BPT.TRAP 0x1 ;  /* 0x000000040000795c */ /* 0x000fe20000300000 */
.L_x_30:
[----:B------:R-:W-:Y:S01]  /*2090*/  UISETP.GE.U32.AND UP1, UPT, UR43, 0x7, UPT ;  /* 0x000000072b00788c */ /* 0x000fe2000bf26070 */
[----:B------:R-:W-:Y:S01]  /*20a0*/  IMAD.SHL.U32 R100, R100, 0x80, RZ ;  /* 0x0000008064647824 */ /* 0x000fe200078e00ff */
[----:B------:R-:W-:Y:S01]  /*20b0*/  UIADD3 UR41, UR43, UR41, URZ ;  /* 0x000000292b297290 */ /* 0x000fe2000fffe03f */
[----:B------:R-:W-:Y:S01]  /*20c0*/  SHF.R.S32.HI R11, RZ, 0x1f, R101 ;  /* 0x0000001fff0b7819 */ /* 0x000fe20000011465 */
[----:B------:R-:W-:Y:S01]  /*20d0*/  ULDC UR10, c[0x0][0x288] ;  /* 0x0000a200000a7ab9 */ /* 0x000fe20000000800 */
[----:B------:R-:W-:Y:S01]  /*20e0*/  IMAD.SHL.U32 R6, R103, 0x80, RZ ;  /* 0x0000008067067824 */ /* 0x000fe200078e00ff */
[C---:B------:R-:W-:Y:S01]  /*20f0*/  LOP3.LUT R8, R100.reuse, 0x6, R95, 0xf8, !PT ;  /* 0x0000000664087812 */ /* 0x040fe200078ef85f */
[----:B------:R-:W-:Y:S01]  /*2100*/  UISETP.GT.U32.AND UP0, UPT, UR41, 0x6, UPT ;  /* 0x000000062900788c */ /* 0x000fe2000bf04070 */
[----:B------:R-:W-:Y:S01]  /*2110*/  ISETP.GE.AND P0, PT, R100, UR10, PT ;  /* 0x0000000a64007c0c */ /* 0x000fe2000bf06270 */
[----:B------:R-:W-:Y:S01]  /*2120*/  ULDC.64 UR6, c[0x0][0x5d0] ;  /* 0x0001740000067ab9 */ /* 0x000fe20000000a00 */
[----:B------:R-:W-:Y:S01]  /*2130*/  ULDC UR11, c[0x0][0x284] ;  /* 0x0000a100000b7ab9 */ /* 0x000fe20000000800 */
[----:B------:R-:W-:Y:S01]  /*2140*/  @UP1 UIMAD.WIDE.U32 UR4, UR41, 0x24924925, URZ ;  /* 0x24924925290418a5 */ /* 0x000fe2000f8e003f */
[----:B------:R-:W-:Y:S01]  /*2150*/  SHF.R.S32.HI R9, RZ, 0x1f, R8 ;  /* 0x0000001fff097819 */ /* 0x000fe20000011408 */
[----:B0-----:R-:W-:Y:S01]  /*2160*/  IMAD R0, R11, UR6, RZ ;  /* 0x000000060b007c24 */ /* 0x001fe2000f8e02ff */
[----:B------:R-:W-:Y:S01]  /*2170*/  UISETP.LT.U32.AND UP0, UPT, UR43, 0x7, UP0 ;  /* 0x000000072b00788c */ /* 0x000fe20008701070 */
[----:B------:R-:W-:Y:S01]  /*2180*/  ISETP.GE.OR P0, PT, R6, UR11, P0 ;  /* 0x0000000b06007c0c */ /* 0x000fe20008706670 */
[----:B------:R-:W-:Y:S01]  /*2190*/  @UP1 UIADD3 UR4, UR41, -UR5, URZ ;  /* 0x8000000529041290 */ /* 0x000fe2000fffe03f */
[C---:B------:R-:W-:Y:S01]  /*21a0*/  IMAD R3, R101.reuse, UR7, R0 ;  /* 0x0000000765037c24 */ /* 0x040fe2000f8e0200 */
[----:B------:R-:W-:Y:S01]  /*21b0*/  ULDC.64 UR8, c[0x0][0x5c8] ;  /* 0x0001720000087ab9 */ /* 0x000fe20000000a00 */
[----:B------:R-:W-:Y:S01]  /*21c0*/  IMAD.WIDE.U32 R4, R101, UR6, R8 ;  /* 0x0000000665047c25 */ /* 0x000fe2000f8e0008 */
[----:B------:R-:W-:-:S02]  /*21d0*/  USEL UR6, URZ, 0x1, !UP0 ;  /* 0x000000013f067887 */ /* 0x000fc4000c000000 */
[----:B------:R-:W-:Y:S01]  /*21e0*/  @UP1 ULEA.HI UR4, UR4, UR5, URZ, 0x1f ;  /* 0x0000000504041291 */ /* 0x000fe2000f8ff83f */
[----:B------:R-:W-:Y:S01]  /*21f0*/  IMAD.WIDE R104, R103, 0x80, R88 ;  /* 0x0000008067687825 */ /* 0x000fe200078e0258 */
[----:B------:R-:W-:Y:S02]  /*2200*/  ULOP3.LUT UR40, UR40, UR6, URZ, 0x3c, !UPT ;  /* 0x0000000628287292 */ /* 0x000fe4000f8e3c3f */
[----:B------:R-:W-:Y:S01]  /*2210*/  @UP1 USHF.R.U32.HI UR4, URZ, 0x2, UR4 ;  /* 0x000000023f041899 */ /* 0x000fe20008011604 */
[----:B------:R-:W-:Y:S02]  /*2220*/  IMAD.IADD R5, R5, 0x1, R3 ;  /* 0x0000000105057824 */ /* 0x000fe400078e0203 */
[----:B------:R-:W-:Y:S01]  /*2230*/  IMAD R3, R105, UR8, RZ ;  /* 0x0000000869037c24 */ /* 0x000fe2000f8e02ff */
[----:B------:R-:W-:Y:S01]  /*2240*/  @UP1 ULOP3.LUT UR40, UR40, 0x1, UR4, 0x78, !UPT ;  /* 0x0000000128281892 */ /* 0x000fe2000f8e7804 */
[----:B------:R-:W-:-:S04]  /*2250*/  IMAD.WIDE.U32 R106, R104, UR8, R4 ;  /* 0x00000008686a7c25 */ /* 0x000fc8000f8e0004 */
[----:B------:R-:W-:Y:S02]  /*2260*/  IMAD R7, R104, UR9, R3 ;  /* 0x0000000968077c24 */ /* 0x000fe4000f8e0203 */
[----:B------:R-:W-:Y:S01]  /*2270*/  IMAD.MOV.U32 R0, RZ, RZ, -0x1 ;  /* 0xffffffffff007424 */ /* 0x000fe200078e00ff */
[----:B------:R-:W-:Y:S06]  /*2280*/  @P0 BRA `(.L_x_34) ;  /* 0x00000040001c0947 */ /* 0x000fec0003800000 */
[----:B-----5:R-:W-:Y:S01]  /*2290*/  FSETP.NEU.AND P0, PT, R90, RZ, PT ;  /* 0x000000ff5a00720b */ /* 0x020fe20003f0d000 */
[----:B------:R-:W-:Y:S01]  /*22a0*/  IMAD.IADD R4, R94, 0x1, -R100 ;  /* 0x000000015e047824 */ /* 0x000fe200078e0a64 */
[----:B------:R-:W-:Y:S01]  /*22b0*/  BSSY B0, `(.L_x_34) ;  /* 0x0000404000007945 */ /* 0x000fe20003800000 */
[----:B------:R-:W-:Y:S02]  /*22c0*/  IMAD.IADD R3, R99, 0x1, -R6 ;  /* 0x0000000163037824 */ /* 0x000fe400078e0a06 */
[----:B------:R-:W-:Y:S01]  /*22d0*/  IMAD.IADD R103, R107, 0x1, R7 ;  /* 0x000000016b677824 */ /* 0x000fe200078e0207 */
[----:B------:R-:W-:-:S04]  /*22e0*/  ISETP.GT.AND P2, PT, R4, RZ, PT ;  /* 0x000000ff0400720c */ /* 0x000fc80003f44270 */
[----:B------:R-:W-:-:S03]  /*22f0*/  ISETP.GT.AND P1, PT, R3, RZ, P2 ;  /* 0x000000ff0300720c */ /* 0x000fc60001724270 */
[----:B------:R-:W-:Y:S10]  /*2300*/  @!P0 BRA `(.L_x_35) ;  /* 0x0000002c00288947 */ /* 0x000ff40003800000 */
[----:B------:R-:W0:Y:S01]  /*2310*/  LDC.64 R110, c[0x0][0x5b8] ;  /* 0x00016e00ff6e7b82 */ /* 0x000e220000000a00 */
[----:B------:R-:W-:-:S07]  /*2320*/  ULDC.64 UR4, c[0x0][0x5c0] ;  /* 0x0001700000047ab9 */ /* 0x000fce0000000a00 */
[----:B------:R-:W1:Y:S08]  /*2330*/  LDC.64 R112, c[0x0][0x5b0] ;  /* 0x00016c00ff707b82 */ /* 0x000e700000000a00 */
[----:B------:R-:W2:Y:S01]  /*2340*/  LDC.64 R114, c[0x0][0x5a8] ;  /* 0x00016a00ff727b82 */ /* 0x000ea20000000a00 */
[-C--:B0-----:R-:W-:Y:S02]  /*2350*/  IMAD R6, R11, R110.reuse, RZ ;  /* 0x0000006e0b067224 */ /* 0x081fe400078e02ff */
[----:B------:R-:W-:-:S04]  /*2360*/  IMAD.WIDE.U32 R108, R101, R110, R8 ;  /* 0x0000006e656c7225 */ /* 0x000fc800078e0008 */
[----:B------:R-:W-:Y:S02]  /*2370*/  IMAD R107, R101, R111, R6 ;  /* 0x0000006f656b7224 */ /* 0x000fe400078e0206 */
[-C--:B-1----:R-:W-:Y:S02]  /*2380*/  IMAD R5, R105, R112.reuse, RZ ;  /* 0x0000007069057224 */ /* 0x082fe400078e02ff */
[----:B------:R-:W-:Y:S02]  /*2390*/  IMAD.IADD R13, R109, 0x1, R107 ;  /* 0x000000016d0d7824 */ /* 0x000fe400078e026b */
[----:B------:R-:W-:Y:S02]  /*23a0*/  IMAD.MOV.U32 R12, RZ, RZ, R108 ;  /* 0x000000ffff0c7224 */ /* 0x000fe400078e006c */
[C---:B------:R-:W-:Y:S02]  /*23b0*/  IMAD R111, R104.reuse, R113, R5 ;  /* 0x00000071686f7224 */ /* 0x040fe400078e0205 */
[----:B------:R-:W-:-:S04]  /*23c0*/  IMAD.WIDE.U32 R6, R104, R112, R12 ;  /* 0x0000007068067225 */ /* 0x000fc800078e000c */
[----:B------:R-:W-:Y:S01]  /*23d0*/  IMAD.IADD R5, R7, 0x1, R111 ;  /* 0x0000000107057824 */ /* 0x000fe200078e026f */
[----:B--2---:R-:W-:-:S04]  /*23e0*/  LEA R14, P0, R6, R114, 0x1 ;  /* 0x00000072060e7211 */ /* 0x004fc800078008ff */
[----:B------:R-:W-:-:S05]  /*23f0*/  LEA.HI.X R15, R6, R115, R5, 0x1, P0 ;  /* 0x00000073060f7211 */ /* 0x000fca00000f0c05 */
[----:B------:R0:W2:Y:S01]  /*2400*/  @P1 LDG.E.LTC128B.U16 R5, desc[UR38][R14.64] ;  /* 0x000000260e051981 */ /* 0x0000a2000c1e1520 */
[----:B------:R-:W-:Y:S01]  /*2410*/  LEA R10, P0, R106, UR4, 0x1 ;  /* 0x000000046a0a7c11 */ /* 0x000fe2000f8008ff */
[----:B------:R-:W-:Y:S01]  /*2420*/  IMAD.WIDE.U32 R6, R104, R112, R8 ;  /* 0x0000007068067225 */ /* 0x000fe200078e0008 */
[----:B------:R-:W-:Y:S03]  /*2430*/  BSSY B1, `(.L_x_36) ;  /* 0x0000012000017945 */ /* 0x000fe60003800000 */
[----:B------:R-:W-:Y:S02]  /*2440*/  IMAD.IADD R7, R111, 0x1, R7 ;  /* 0x000000016f077824 */ /* 0x000fe400078e0207 */
[----:B------:R-:W-:Y:S01]  /*2450*/  IMAD.WIDE.U32 R20, R101, R110, R6 ;  /* 0x0000006e65147225 */ /* 0x000fe200078e0006 */
[----:B0-----:R-:W-:-:S03]  /*2460*/  SHF.L.U64.HI R15, R112, 0x3, R113 ;  /* 0x00000003700f7819 */ /* 0x001fc60000010271 */
[----:B------:R-:W-:Y:S01]  /*2470*/  IMAD.IADD R7, R107, 0x1, R21 ;  /* 0x000000016b077824 */ /* 0x000fe200078e0215 */
[----:B------:R-:W-:Y:S01]  /*2480*/  LEA R6, P4, R20, R114, 0x1 ;  /* 0x0000007214067211 */ /* 0x000fe200078808ff */
[----:B------:R-:W-:-:S03]  /*2490*/  IMAD.SHL.U32 R14, R112, 0x8, RZ ;  /* 0x00000008700e7824 */ /* 0x000fc600078e00ff */
[----:B------:R-:W-:Y:S01]  /*24a0*/  LEA.HI.X R7, R20, R115, R7, 0x1, P4 ;  /* 0x0000007314077211 */ /* 0x000fe200020f0c07 */
[----:B--2---:R-:W-:-:S04]  /*24b0*/  IMAD.U32 R11, R5, 0x10000, RZ ;  /* 0x00010000050b7824 */ /* 0x004fc800078e00ff */
[----:B------:R-:W-:-:S04]  /*24c0*/  FMUL R11, R11, R90 ;  /* 0x0000005a0b0b7220 */ /* 0x000fc80000400000 */
[----:B------:R-:W-:Y:S01]  /*24d0*/  FFMA R24, R24, R23, R11 ;  /* 0x0000001718187223 */ /* 0x000fe2000000000b */
[----:B------:R-:W-:Y:S02]  /*24e0*/  LEA.HI.X R11, R106, UR5, R103, 0x1, P0 ;  /* 0x000000056a0b7c11 */ /* 0x000fe400080f0c67 */
[----:B------:R-:W-:Y:S02]  /*24f0*/  ISETP.GT.AND P0, PT, R4, 0x1, PT ;  /* 0x000000010400780c */ /* 0x000fe40003f04270 */
[----:B------:R-:W-:Y:S02]  /*2500*/  F2FP.BF16.F32.PACK_AB R24, RZ, R24 ;  /* 0x00000018ff18723e */ /* 0x000fe400000010ff */
[----:B------:R-:W-:-:S03]  /*2510*/  ISETP.GT.AND P3, PT, R3, RZ, P0 ;  /* 0x000000ff0300720c */ /* 0x000fc60000764270 */
[----:B------:R0:W-:Y:S10]  /*2520*/  @P1 STG.E.U16 desc[UR38][R10.64], R24 ;  /* 0x000000180a001986 */ /* 0x0001f4000c101526 */
[----:B------:R-:W-:Y:S05]  /*2530*/  @!P3 BRA `(.L_x_37) ;  /* 0x000000000004b947 */ /* 0x000fea0003800000 */
[----:B------:R1:W5:Y:S02]  /*2540*/  LDG.E.LTC128B.U16 R5, desc[UR38][R6.64+0x2] ;  /* 0x0000022606057981 */ /* 0x000364000c1e1520 */
.L_x_37:
[----:B------:R-:W-:Y:S05]  /*2550*/  BSYNC B1 ;  /* 0x0000000000017941 */ /* 0x000fea0003800000 */
.L_x_36:
[----:B-----5:R-:W-:Y:S01]  /*2560*/  IMAD.U32 R103, R5, 0x10000, RZ ;  /* 0x0001000005677824 */ /* 0x020fe200078e00ff */
[----:B------:R-:W-:Y:S01]  /*2570*/  ISETP.GT.AND P2, PT, R3, 0x8, P2 ;  /* 0x000000080300780c */ /* 0x000fe20001744270 */
[----:B------:R-:W-:Y:S01]  /*2580*/  IMAD.WIDE.U32 R20, R104, R112, R14 ;  /* 0x0000007068147225 */ /* 0x000fe200078e000e */
[----:B0-----:R-:W-:-:S03]  /*2590*/  PRMT R24, R5, 0x7610, R24 ;  /* 0x0000761005187816 */ /* 0x001fc60000000018 */
[----:B------:R-:W-:Y:S01]  /*25a0*/  FMUL R12, R103, R90 ;  /* 0x0000005a670c7220 */ /* 0x000fe20000400000 */
[----:B------:R-:W-:Y:S01]  /*25b0*/  IMAD.IADD R111, R111, 0x1, R21 ;  /* 0x000000016f6f7824 */ /* 0x000fe200078e0215 */
[----:B------:R-:W-:Y:S02]  /*25c0*/  IADD3 R108, P1, R108, R20, RZ ;  /* 0x000000146c6c7210 */ /* 0x000fe40007f3e0ff */
[----:B------:R-:W-:-:S03]  /*25d0*/  FFMA R12, R25, R23, R12 ;  /* 0x00000017190c7223 */ /* 0x000fc6000000000c */
[----:B------:R-:W-:Y:S02]  /*25e0*/  IMAD.X R13, R111, 0x1, R13, P1 ;  /* 0x000000016f0d7824 */ /* 0x000fe400008e060d */
[----:B------:R-:W-:Y:S02]  /*25f0*/  F2FP.BF16.F32.PACK_AB R12, RZ, R12 ;  /* 0x0000000cff0c723e */ /* 0x000fe400000010ff */
[----:B------:R-:W-:Y:S02]  /*2600*/  LEA R14, P1, R108, R114, 0x1 ;  /* 0x000000726c0e7211 */ /* 0x000fe400078208ff */
[----:B------:R-:W-:Y:S02]  /*2610*/  PRMT R21, R12, 0x7610, R21 ;  /* 0x000076100c157816 */ /* 0x000fe40000000015 */
[----:B------:R-:W-:-:S03]  /*2620*/  LEA.HI.X R15, R108, R115, R13, 0x1, P1 ;  /* 0x000000736c0f7211 */ /* 0x000fc600008f0c0d */
[----:B------:R0:W-:Y:S04]  /*2630*/  @P3 STG.E.U16 desc[UR38][R10.64+0x2], R21 ;  /* 0x000002150a003986 */ /* 0x0001e8000c101526 */
[----:B------:R-:W2:Y:S01]  /*2640*/  @P2 LDG.E.LTC128B.U16 R24, desc[UR38][R14.64] ;  /* 0x000000260e182981 */ /* 0x000ea2000c1e1520 */
[----:B------:R-:W-:Y:S01]  /*2650*/  IADD3 R20, P1, R8, R20, RZ ;  /* 0x0000001408147210 */ /* 0x000fe20007f3e0ff */
[----:B------:R-:W-:Y:S01]  /*2660*/  BSSY B1, `(.L_x_38) ;  /* 0x0000011000017945 */ /* 0x000fe20003800000 */
[----:B------:R-:W-:Y:S02]  /*2670*/  SHF.L.U64.HI R13, R91, 0x1, R92 ;  /* 0x000000015b0d7819 */ /* 0x000fe4000001025c */
[----:B------:R-:W-:Y:S01]  /*2680*/  ISETP.GT.AND P0, PT, R3, 0x8, P0 ;  /* 0x000000080300780c */ /* 0x000fe20000704270 */
[----:B0-----:R-:W-:Y:S01]  /*2690*/  IMAD.X R21, R9, 0x1, R111, P1 ;  /* 0x0000000109157824 */ /* 0x001fe200008e066f */
[----:B------:R-:W-:Y:S01]  /*26a0*/  LEA R12, P1, R91, R10, 0x1 ;  /* 0x0000000a5b0c7211 */ /* 0x000fe200078208ff */
[----:B------:R-:W-:-:S04]  /*26b0*/  IMAD.WIDE.U32 R20, R101, R110, R20 ;  /* 0x0000006e65147225 */ /* 0x000fc800078e0014 */
[----:B------:R-:W-:Y:S01]  /*26c0*/  IMAD.X R13, R13, 0x1, R11, P1 ;  /* 0x000000010d0d7824 */ /* 0x000fe200008e060b */
[----:B------:R-:W-:Y:S01]  /*26d0*/  LEA R8, P3, R20, R114, 0x1 ;  /* 0x0000007214087211 */ /* 0x000fe200078608ff */
[----:B------:R-:W-:-:S05]  /*26e0*/  IMAD.IADD R9, R107, 0x1, R21 ;  /* 0x000000016b097824 */ /* 0x000fca00078e0215 */
[----:B------:R-:W-:Y:S01]  /*26f0*/  LEA.HI.X R9, R20, R115, R9, 0x1, P3 ;  /* 0x0000007314097211 */ /* 0x000fe200018f0c09 */
[----:B--2---:R-:W-:-:S04]  /*2700*/  IMAD.U32 R5, R24, 0x10000, RZ ;  /* 0x0001000018057824 */ /* 0x004fc800078e00ff */
[----:B------:R-:W-:-:S04]  /*2710*/  FMUL R5, R5, R90 ;  /* 0x0000005a05057220 */ /* 0x000fc80000400000 */
[----:B------:R-:W-:-:S05]  /*2720*/  FFMA R5, R26, R23, R5 ;  /* 0x000000171a057223 */ /* 0x000fca0000000005 */
[----:B------:R-:W-:-:S05]  /*2730*/  F2FP.BF16.F32.PACK_AB R5, RZ, R5 ;  /* 0x00000005ff05723e */ /* 0x000fca00000010ff */
[----:B------:R0:W-:Y:S01]  /*2740*/  @P2 STG.E.U16 desc[UR38][R12.64], R5 ;  /* 0x000000050c002986 */ /* 0x0001e2000c101526 */
[----:B------:R-:W-:Y:S05]  /*2750*/  @!P0 BRA `(.L_x_39) ;  /* 0x0000000000048947 */ /* 0x000fea0003800000 */
[----:B------:R2:W5:Y:S02]  /*2760*/  LDG.E.LTC128B.U16 R24, desc[UR38][R8.64+0x2] ;  /* 0x0000022608187981 */ /* 0x000564000c1e1520 */
.L_x_39:
[----:B------:R-:W-:Y:S05]  /*2770*/  BSYNC B1 ;  /* 0x0000000000017941 */ /* 0x000fea0003800000 */
.L_x_38:
[----:B0----5:R-:W-:Y:S01]  /*2780*/  IMAD.U32 R5, R24, 0x10000, RZ ;  /* 0x0001000018057824 */ /* 0x021fe200078e00ff */
[----:B------:R-:W-:Y:S01]  /*2790*/  ISETP.GT.AND P1, PT, R4, 0x8, PT ;  /* 0x000000080400780c */ /* 0x000fe20003f24270 */
[----:B------:R-:W-:Y:S02]  /*27a0*/  BSSY B1, `(.L_x_40) ;  /* 0x0000008000017945 */ /* 0x000fe40003800000 */
[----:B------:R-:W-:Y:S01]  /*27b0*/  FMUL R14, R5, R90 ;  /* 0x0000005a050e7220 */ /* 0x000fe20000400000 */
[----:B------:R-:W-:-:S03]  /*27c0*/  ISETP.GT.AND P2, PT, R3, RZ, P1 ;  /* 0x000000ff0300720c */ /* 0x000fc60000f44270 */
[----:B------:R-:W-:-:S05]  /*27d0*/  FFMA R14, R27, R23, R14 ;  /* 0x000000171b0e7223 */ /* 0x000fca000000000e */
[----:B------:R-:W-:-:S05]  /*27e0*/  F2FP.BF16.F32.PACK_AB R14, RZ, R14 ;  /* 0x0000000eff0e723e */ /* 0x000fca00000010ff */
[----:B------:R0:W-:Y:S01]  /*27f0*/  @P0 STG.E.U16 desc[UR38][R12.64+0x2], R14 ;  /* 0x0000020e0c000986 */ /* 0x0001e2000c101526 */
[----:B------:R-:W-:Y:S05]  /*2800*/  @!P2 BRA `(.L_x_41) ;  /* 0x000000000004a947 */ /* 0x000fea0003800000 */
[----:B------:R3:W5:Y:S02]  /*2810*/  LDG.E.LTC128B.U16 R24, desc[UR38][R6.64+0x10] ;  /* 0x0000102606187981 */ /* 0x000764000c1e1520 */
.L_x_41:
[----:B------:R-:W-:Y:S05]  /*2820*/  BSYNC B1 ;  /* 0x0000000000017941 */ /* 0x000fea0003800000 */
.L_x_40:
[----:B-----5:R-:W-:Y:S01]  /*2830*/  IMAD.U32 R5, R24, 0x10000, RZ ;  /* 0x0001000018057824 */ /* 0x020fe200078e00ff */
        /* <DEDUP_REMOVED lines=9> */
.L_x_43:
[----:B------:R-:W-:Y:S05]  /*28d0*/  BSYNC B1 ;  /* 0x0000000000017941 */ /* 0x000fea0003800000 */
.L_x_42:
[----:B----45:R-:W-:Y:S01]  /*28e0*/  IMAD.U32 R5, R24, 0x10000, RZ ;  /* 0x0001000018057824 */ /* 0x030fe200078e00ff */
[----:B------:R-:W-:Y:S01]  /*28f0*/  ISETP.GT.AND P1, PT, R3, 0x8, P1 ;  /* 0x000000080300780c */ /* 0x000fe20000f24270 */
[----:B------:R-:W-:Y:S02]  /*2900*/  BSSY B1, `(.L_x_44) ;  /* 0x0000007000017945 */ /* 0x000fe40003800000 */
[----:B0-----:R-:W-:-:S04]  /*2910*/  FMUL R14, R5, R90 ;  /* 0x0000005a050e7220 */ /* 0x001fc80000400000 */
[----:B------:R-:W-:-:S05]  /*2920*/  FFMA R14, R29, R23, R14 ;  /* 0x000000171d0e7223 */ /* 0x000fca000000000e */
[----:B------:R-:W-:-:S05]  /*2930*/  F2FP.BF16.F32.PACK_AB R14, RZ, R14 ;  /* 0x0000000eff0e723e */ /* 0x000fca00000010ff */
[----:B------:R0:W-:Y:S01]  /*2940*/  @P3 STG.E.U16 desc[UR38][R10.64+0x12], R14 ;  /* 0x0000120e0a003986 */ /* 0x0001e2000c101526 */
[----:B------:R-:W-:Y:S05]  /*2950*/  @!P1 BRA `(.L_x_45) ;  /* 0x0000000000049947 */ /* 0x000fea0003800000 */
[----:B------:R4:W5:Y:S02]  /*2960*/  LDG.E.LTC128B.U16 R24, desc[UR38][R8.64+0x10] ;  /* 0x0000102608187981 */ /* 0x000964000c1e1520 */
.L_x_45:
[----:B------:R-:W-:Y:S05]  /*2970*/  BSYNC B1 ;  /* 0x0000000000017941 */ /* 0x000fea0003800000 */
.L_x_44:
[----:B-----5:R-:W-:Y:S01]  /*2980*/  IMAD.U32 R5, R24, 0x10000, RZ ;  /* 0x0001000018057824 */ /* 0x020fe200078e00ff */
[----:B------:R-:W-:Y:S01]  /*2990*/  ISETP.GT.AND P0, PT, R3, 0x8, P0 ;  /* 0x000000080300780c */ /* 0x000fe20000704270 */
[----:B------:R-:W-:Y:S02]  /*29a0*/  BSSY B1, `(.L_x_46) ;  /* 0x0000007000017945 */ /* 0x000fe40003800000 */
[----:B------:R-:W-:-:S04]  /*29b0*/  FMUL R5, R5, R90 ;  /* 0x0000005a05057220 */ /* 0x000fc80000400000 */
[----:B------:R-:W-:-:S05]  /*29c0*/  FFMA R5, R30, R23, R5 ;  /* 0x000000171e057223 */ /* 0x000fca0000000005 */
[----:B------:R-:W-:-:S05]  /*29d0*/  F2FP.BF16.F32.PACK_AB R5, RZ, R5 ;  /* 0x00000005ff05723e */ /* 0x000fca00000010ff */
[----:B------:R0:W-:Y:S01]  /*29e0*/  @P1 STG.E.U16 desc[UR38][R12.64+0x10], R5 ;  /* 0x000010050c001986 */ /* 0x0001e2000c101526 */
[----:B------:R-:W-:Y:S05]  /*29f0*/  @!P0 BRA `(.L_x_47) ;  /* 0x0000000000048947 */ /* 0x000fea0003800000 */
[----:B------:R0:W5:Y:S02]  /*2a00*/  LDG.E.LTC128B.U16 R24, desc[UR38][R8.64+0x12] ;  /* 0x0000122608187981 */ /* 0x000164000c1e1520 */
.L_x_47:
[----:B------:R-:W-:Y:S05]  /*2a10*/  BSYNC B1 ;  /* 0x0000000000017941 */ /* 0x000fea0003800000 */
.L_x_46:
        /* <DEDUP_REMOVED lines=10> */
.L_x_49:
[----:B------:R-:W-:Y:S05]  /*2ac0*/  BSYNC B1 ;  /* 0x0000000000017941 */ /* 0x000fea0003800000 */
.L_x_48:
        /* <DEDUP_REMOVED lines=10> */
.L_x_51:
[----:B------:R-:W-:Y:S05]  /*2b70*/  BSYNC B1 ;  /* 0x0000000000017941 */ /* 0x000fea0003800000 */
.L_x_50:
[----:B0----5:R-:W-:Y:S01]  /*2b80*/  IMAD.U32 R5, R24, 0x10000, RZ ;  /* 0x0001000018057824 */ /* 0x021fe200078e00ff */
        /* <DEDUP_REMOVED lines=8> */
.L_x_53:
[----:B------:R-:W-:Y:S05]  /*2c10*/  BSYNC B1 ;  /* 0x0000000000017941 */ /* 0x000fea0003800000 */
.L_x_52:
        /* <DEDUP_REMOVED lines=9> */
.L_x_55:
[----:B------:R-:W-:Y:S05]  /*2cb0*/  BSYNC B1 ;  /* 0x0000000000017941 */ /* 0x000fea0003800000 */
.L_x_54:
        /* <DEDUP_REMOVED lines=10> */
.L_x_57:
[----:B------:R-:W-:Y:S05]  /*2d60*/  BSYNC B1 ;  /* 0x0000000000017941 */ /* 0x000fea0003800000 */
.L_x_56:
        /* <DEDUP_REMOVED lines=10> */
.L_x_59:
[----:B------:R-:W-:Y:S05]  /*2e10*/  BSYNC B1 ;  /* 0x0000000000017941 */ /* 0x000fea0003800000 */
.L_x_58:
        /* <DEDUP_REMOVED lines=9> */
.L_x_61:
[----:B------:R-:W-:Y:S05]  /*2eb0*/  BSYNC B1 ;  /* 0x0000000000017941 */ /* 0x000fea0003800000 */
.L_x_60:
        /* <DEDUP_REMOVED lines=9> */
.L_x_63:
[----:B------:R-:W-:Y:S05]  /*2f50*/  BSYNC B1 ;  /* 0x0000000000017941 */ /* 0x000fea0003800000 */
.L_x_62:
        /* <DEDUP_REMOVED lines=10> */
.L_x_65:
[----:B------:R-:W-:Y:S05]  /*3000*/  BSYNC B1 ;  /* 0x0000000000017941 */ /* 0x000fea0003800000 */
.L_x_64:
        /* <DEDUP_REMOVED lines=10> */
.L_x_67:
[----:B------:R-:W-:Y:S05]  /*30b0*/  BSYNC B1 ;  /* 0x0000000000017941 */ /* 0x000fea0003800000 */
.L_x_66:
        /* <DEDUP_REMOVED lines=9> */
.L_x_69:
[----:B------:R-:W-:Y:S05]  /*3150*/  BSYNC B1 ;  /* 0x0000000000017941 */ /* 0x000fea0003800000 */
.L_x_68:
        /* <DEDUP_REMOVED lines=9> */
.L_x_71:
[----:B------:R-:W-:Y:S05]  /*31f0*/  BSYNC B1 ;  /* 0x0000000000017941 */ /* 0x000fea0003800000 */
.L_x_70:
        /* <DEDUP_REMOVED lines=10> */
.L_x_73:
[----:B------:R-:W-:Y:S05]  /*32a0*/  BSYNC B1 ;  /* 0x0000000000017941 */ /* 0x000fea0003800000 */
.L_x_72:
        /* <DEDUP_REMOVED lines=10> */
.L_x_75:
[----:B------:R-:W-:Y:S05]  /*3350*/  BSYNC B1 ;  /* 0x0000000000017941 */ /* 0x000fea0003800000 */
.L_x_74:
        /* <DEDUP_REMOVED lines=9> */
.L_x_77:
[----:B------:R-:W-:Y:S05]  /*33f0*/  BSYNC B1 ;  /* 0x0000000000017941 */ /* 0x000fea0003800000 */
.L_x_76:
        /* <DEDUP_REMOVED lines=9> */
.L_x_79:
[----:B------:R-:W-:Y:S05]  /*3490*/  BSYNC B1 ;  /* 0x0000000000017941 */ /* 0x000fea0003800000 */
.L_x_78:
        /* <DEDUP_REMOVED lines=10> */
.L_x_81:
[----:B------:R-:W-:Y:S05]  /*3540*/  BSYNC B1 ;  /* 0x0000000000017941 */ /* 0x000fea0003800000 */
.L_x_80:
        /* <DEDUP_REMOVED lines=10> */
.L_x_83:
[----:B------:R-:W-:Y:S05]  /*35f0*/  BSYNC B1 ;  /* 0x0000000000017941 */ /* 0x000fea0003800000 */
.L_x_82:
        /* <DEDUP_REMOVED lines=9> */
.L_x_85:
[----:B------:R-:W-:Y:S05]  /*3690*/  BSYNC B1 ;  /* 0x0000000000017941 */ /* 0x000fea0003800000 */
.L_x_84:
        /* <DEDUP_REMOVED lines=9> */
.L_x_87:
[----:B------:R-:W-:Y:S05]  /*3730*/  BSYNC B1 ;  /* 0x0000000000017941 */ /* 0x000fea0003800000 */
.L_x_86:
        /* <DEDUP_REMOVED lines=10> */
.L_x_89:
[----:B------:R-:W-:Y:S05]  /*37e0*/  BSYNC B1 ;  /* 0x0000000000017941 */ /* 0x000fea0003800000 */
.L_x_88:
        /* <DEDUP_REMOVED lines=10> */
.L_x_91:
[----:B------:R-:W-:Y:S05]  /*3890*/  BSYNC B1 ;  /* 0x0000000000017941 */ /* 0x000fea0003800000 */
.L_x_90:
        /* <DEDUP_REMOVED lines=9> */
.L_x_93:
[----:B------:R-:W-:Y:S05]  /*3930*/  BSYNC B1 ;  /* 0x0000000000017941 */ /* 0x000fea0003800000 */
.L_x_92:
        /* <DEDUP_REMOVED lines=9> */
.L_x_95:
[----:B------:R-:W-:Y:S05]  /*39d0*/  BSYNC B1 ;  /* 0x0000000000017941 */ /* 0x000fea0003800000 */
.L_x_94:
        /* <DEDUP_REMOVED lines=10> */
.L_x_97:
[----:B------:R-:W-:Y:S05]  /*3a80*/  BSYNC B1 ;  /* 0x0000000000017941 */ /* 0x000fea0003800000 */
.L_x_96:
        /* <DEDUP_REMOVED lines=10> */
.L_x_99:
[----:B------:R-:W-:Y:S05]  /*3b30*/  BSYNC B1 ;  /* 0x0000000000017941 */ /* 0x000fea0003800000 */
.L_x_98:
        /* <DEDUP_REMOVED lines=9> */
.L_x_101:
[----:B------:R-:W-:Y:S05]  /*3bd0*/  BSYNC B1 ;  /* 0x0000000000017941 */ /* 0x000fea0003800000 */
.L_x_100:
        /* <DEDUP_REMOVED lines=9> */
.L_x_103:
[----:B------:R-:W-:Y:S05]  /*3c70*/  BSYNC B1 ;  /* 0x0000000000017941 */ /* 0x000fea0003800000 */
.L_x_102:
        /* <DEDUP_REMOVED lines=10> */
.L_x_105:
[----:B------:R-:W-:Y:S05]  /*3d20*/  BSYNC B1 ;  /* 0x0000000000017941 */ /* 0x000fea0003800000 */
.L_x_104:
        /* <DEDUP_REMOVED lines=10> */
.L_x_107:
[----:B------:R-:W-:Y:S05]  /*3dd0*/  BSYNC B1 ;  /* 0x0000000000017941 */ /* 0x000fea0003800000 */
.L_x_106:
        /* <DEDUP_REMOVED lines=9> */
.L_x_109:
[----:B------:R-:W-:Y:S05]  /*3e70*/  BSYNC B1 ;  /* 0x0000000000017941 */ /* 0x000fea0003800000 */
.L_x_108:
        /* <DEDUP_REMOVED lines=9> */
.L_x_111:
[----:B------:R-:W-:Y:S05]  /*3f10*/  BSYNC B1 ;  /* 0x0000000000017941 */ /* 0x000fea0003800000 */
.L_x_110:
        /* <DEDUP_REMOVED lines=10> */
.L_x_113:
[----:B------:R-:W-:Y:S05]  /*3fc0*/  BSYNC B1 ;  /* 0x0000000000017941 */ /* 0x000fea0003800000 */
.L_x_112:
        /* <DEDUP_REMOVED lines=10> */
.L_x_115:
[----:B------:R-:W-:Y:S05]  /*4070*/  BSYNC B1 ;  /* 0x0000000000017941 */ /* 0x000fea0003800000 */
.L_x_114:
        /* <DEDUP_REMOVED lines=9> */
.L_x_117:
[----:B------:R-:W-:Y:S05]  /*4110*/  BSYNC B1 ;  /* 0x0000000000017941 */ /* 0x000fea0003800000 */
.L_x_116:
        /* <DEDUP_REMOVED lines=9> */
.L_x_119:
[----:B------:R-:W-:Y:S05]  /*41b0*/  BSYNC B1 ;  /* 0x0000000000017941 */ /* 0x000fea0003800000 */
.L_x_118:
        /* <DEDUP_REMOVED lines=10> */
.L_x_121:
[----:B------:R-:W-:Y:S05]  /*4260*/  BSYNC B1 ;  /* 0x0000000000017941 */ /* 0x000fea0003800000 */
.L_x_120:
        /* <DEDUP_REMOVED lines=10> */
.L_x_123:
[----:B------:R-:W-:Y:S05]  /*4310*/  BSYNC B1 ;  /* 0x0000000000017941 */ /* 0x000fea0003800000 */
.L_x_122:
        /* <DEDUP_REMOVED lines=9> */
.L_x_125:
[----:B------:R-:W-:Y:S05]  /*43b0*/  BSYNC B1 ;  /* 0x0000000000017941 */ /* 0x000fea0003800000 */
.L_x_124:
        /* <DEDUP_REMOVED lines=9> */
.L_x_127:
[----:B------:R-:W-:Y:S05]  /*4450*/  BSYNC B1 ;  /* 0x0000000000017941 */ /* 0x000fea0003800000 */
.L_x_126:
        /* <DEDUP_REMOVED lines=10> */
.L_x_129:
[----:B------:R-:W-:Y:S05]  /*4500*/  BSYNC B1 ;  /* 0x0000000000017941 */ /* 0x000fea0003800000 */
.L_x_128:
        /* <DEDUP_REMOVED lines=10> */
.L_x_131:
[----:B------:R-:W-:Y:S05]  /*45b0*/  BSYNC B1 ;  /* 0x0000000000017941 */ /* 0x000fea0003800000 */
.L_x_130:
        /* <DEDUP_REMOVED lines=9> */
.L_x_133:
[----:B------:R-:W-:Y:S05]  /*4650*/  BSYNC B1 ;  /* 0x0000000000017941 */ /* 0x000fea0003800000 */
.L_x_132:
        /* <DEDUP_REMOVED lines=9> */
.L_x_135:
[----:B------:R-:W-:Y:S05]  /*46f0*/  BSYNC B1 ;  /* 0x0000000000017941 */ /* 0x000fea0003800000 */
.L_x_134:
        /* <DEDUP_REMOVED lines=10> */
.L_x_137:
[----:B------:R-:W-:Y:S05]  /*47a0*/  BSYNC B1 ;  /* 0x0000000000017941 */ /* 0x000fea0003800000 */
.L_x_136:
        /* <DEDUP_REMOVED lines=10> */
.L_x_139:
[----:B------:R-:W-:Y:S05]  /*4850*/  BSYNC B1 ;  /* 0x0000000000017941 */ /* 0x000fea0003800000 */
.L_x_138:
        /* <DEDUP_REMOVED lines=9> */
.L_x_141:
[----:B------:R-:W-:Y:S05]  /*48f0*/  BSYNC B1 ;  /* 0x0000000000017941 */ /* 0x000fea0003800000 */
.L_x_140:
        /* <DEDUP_REMOVED lines=9> */
.L_x_143:
[----:B------:R-:W-:Y:S05]  /*4990*/  BSYNC B1 ;  /* 0x0000000000017941 */ /* 0x000fea0003800000 */
.L_x_142:
        /* <DEDUP_REMOVED lines=10> */
.L_x_145:
[----:B------:R-:W-:Y:S05]  /*4a40*/  BSYNC B1 ;  /* 0x0000000000017941 */ /* 0x000fea0003800000 */
.L_x_144:
        /* <DEDUP_REMOVED lines=10> */
.L_x_147:
[----:B------:R-:W-:Y:S05]  /*4af0*/  BSYNC B1 ;  /* 0x0000000000017941 */ /* 0x000fea0003800000 */
.L_x_146:
        /* <DEDUP_REMOVED lines=9> */
.L_x_149:
[----:B------:R-:W-:Y:S05]  /*4b90*/  BSYNC B1 ;  /* 0x0000000000017941 */ /* 0x000fea0003800000 */
.L_x_148:
        /* <DEDUP_REMOVED lines=9> */
.L_x_151:
[----:B------:R-:W-:Y:S05]  /*4c30*/  BSYNC B1 ;  /* 0x0000000000017941 */ /* 0x000fea0003800000 */
.L_x_150:
        /* <DEDUP_REMOVED lines=10> */
.L_x_153:
[----:B------:R-:W-:Y:S05]  /*4ce0*/  BSYNC B1 ;  /* 0x0000000000017941 */ /* 0x000fea0003800000 */
.L_x_152:
[----:B-----5:R-:W-:Y:S01]  /*4cf0*/  IMAD.U32 R5, R24, 0x10000, RZ ;  /* 0x0001000018057824 */ /* 0x020fe200078e00ff */
[----:B------:R-:W-:Y:S01]  /*4d00*/  ISETP.GT.AND P0, PT, R4, 0x79, PT ;  /* 0x000000790400780c */ /* 0x000fe20003f04270 */
[----:B------:R-:W-:Y:S01]  /*4d10*/  @P2 IMAD.MOV.U32 R4, RZ, RZ, R10 ;  /* 0x000000ffff042224 */ /* 0x000fe200078e000a */
[----:B------:R-:W-:Y:S01]  /*4d20*/  BSSY B1, `(.L_x_154) ;  /* 0x000000a000017945 */ /* 0x000fe20003800000 */
[----:B------:R-:W-:Y:S01]  /*4d30*/  FMUL R5, R5, R90 ;  /* 0x0000005a05057220 */ /* 0x000fe20000400000 */
[----:B------:R-:W-:-:S03]  /*4d40*/  ISETP.GT.AND P3, PT, R3, RZ, P0 ;  /* 0x000000ff0300720c */ /* 0x000fc60000764270 */
[----:B------:R-:W-:-:S05]  /*4d50*/  FFMA R5, R84, R23, R5 ;  /* 0x0000001754057223 */ /* 0x000fca0000000005 */
[----:B------:R-:W-:-:S04]  /*4d60*/  F2FP.BF16.F32.PACK_AB R5, RZ, R5 ;  /* 0x00000005ff05723e */ /* 0x000fc800000010ff */
[----:B0-----:R-:W-:Y:S01]  /*4d70*/  PRMT R14, R5, 0x7610, R14 ;  /* 0x00007610050e7816 */ /* 0x001fe2000000000e */
[----:B------:R-:W-:-:S05]  /*4d80*/  @P2 IMAD.MOV.U32 R5, RZ, RZ, R11 ;  /* 0x000000ffff052224 */ /* 0x000fca00078e000b */
[----:B------:R0:W-:Y:S01]  /*4d90*/  @P2 STG.E.U16 desc[UR38][R4.64+0xf0], R14 ;  /* 0x0000f00e04002986 */ /* 0x0001e2000c101526 */
[----:B------:R-:W-:Y:S05]  /*4da0*/  @!P3 BRA `(.L_x_155) ;  /* 0x000000000004b947 */ /* 0x000fea0003800000 */
[----:B------:R0:W5:Y:S02]  /*4db0*/  LDG.E.LTC128B.U16 R24, desc[UR38][R6.64+0xf2] ;  /* 0x0000f22606187981 */ /* 0x000164000c1e1520 */
.L_x_155:
[----:B------:R-:W-:Y:S05]  /*4dc0*/  BSYNC B1 ;  /* 0x0000000000017941 */ /* 0x000fea0003800000 */
.L_x_154:
        /* <DEDUP_REMOVED lines=9> */
.L_x_157:
[----:B------:R-:W-:Y:S05]  /*4e60*/  BSYNC B1 ;  /* 0x0000000000017941 */ /* 0x000fea0003800000 */
.L_x_156:
[----:B-----5:R-:W-:Y:S01]  /*4e70*/  IMAD.U32 R5, R24, 0x10000, RZ ;  /* 0x0001000018057824 */ /* 0x020fe200078e00ff */
[----:B------:R-:W-:Y:S01]  /*4e80*/  ISETP.GT.AND P0, PT, R3, 0x8, P0 ;  /* 0x000000080300780c */ /* 0x000fe20000704270 */
[----:B0-----:R-:W-:Y:S01]  /*4e90*/  @P1 IMAD.MOV.U32 R4, RZ, RZ, R12 ;  /* 0x000000ffff041224 */ /* 0x001fe200078e000c */
[----:B------:R-:W-:Y:S01]  /*4ea0*/  BSSY B1, `(.L_x_158) ;  /* 0x0000009000017945 */ /* 0x000fe20003800000 */
[----:B------:R-:W-:-:S04]  /*4eb0*/  FMUL R5, R5, R90 ;  /* 0x0000005a05057220 */ /* 0x000fc80000400000 */
[----:B------:R-:W-:-:S05]  /*4ec0*/  FFMA R5, R86, R23, R5 ;  /* 0x0000001756057223 */ /* 0x000fca0000000005 */
[----:B------:R-:W-:-:S04]  /*4ed0*/  F2FP.BF16.F32.PACK_AB R5, RZ, R5 ;  /* 0x00000005ff05723e */ /* 0x000fc800000010ff */
[----:B-1-3--:R-:W-:Y:S01]  /*4ee0*/  PRMT R6, R5, 0x7610, R6 ;  /* 0x0000761005067816 */ /* 0x00afe20000000006 */
[----:B------:R-:W-:-:S05]  /*4ef0*/  @P1 IMAD.MOV.U32 R5, RZ, RZ, R13 ;  /* 0x000000ffff051224 */ /* 0x000fca00078e000d */
[----:B------:R0:W-:Y:S01]  /*4f00*/  @P1 STG.E.U16 desc[UR38][R4.64+0xf0], R6 ;  /* 0x0000f00604001986 */ /* 0x0001e2000c101526 */
[----:B------:R-:W-:Y:S05]  /*4f10*/  @!P0 BRA `(.L_x_159) ;  /* 0x0000000000048947 */ /* 0x000fea0003800000 */
[----:B------:R1:W5:Y:S02]  /*4f20*/  LDG.E.LTC128B.U16 R24, desc[UR38][R8.64+0xf2] ;  /* 0x0000f22608187981 */ /* 0x000364000c1e1520 */
.L_x_159:
[----:B------:R-:W-:Y:S05]  /*4f30*/  BSYNC B1 ;  /* 0x0000000000017941 */ /* 0x000fea0003800000 */
.L_x_158:
[----:B------:R-:W-:Y:S05]  /*4f40*/  @!P0 BRA `(.L_x_160) ;  /* 0x0000001000e88947 */ /* 0x000fea0003800000 */
[----:B-----5:R-:W-:-:S04]  /*4f50*/  IMAD.U32 R3, R24, 0x10000, RZ ;  /* 0x0001000018037824 */ /* 0x020fc800078e00ff */
[----:B0-----:R-:W-:-:S04]  /*4f60*/  FMUL R4, R3, R90 ;  /* 0x0000005a03047220 */ /* 0x001fc80000400000 */
[----:B------:R-:W-:-:S05]  /*4f70*/  FFMA R4, R87, R23, R4 ;  /* 0x0000001757047223 */ /* 0x000fca0000000004 */
[----:B------:R-:W-:-:S05]  /*4f80*/  F2FP.BF16.F32.PACK_AB R4, RZ, R4 ;  /* 0x00000004ff04723e */ /* 0x000fca00000010ff */
[----:B------:R3:W-:Y:S01]  /*4f90*/  STG.E.U16 desc[UR38][R12.64+0xf2], R4 ;  /* 0x0000f2040c007986 */ /* 0x0007e2000c101526 */
[----:B------:R-:W-:Y:S05]  /*4fa0*/  BRA `(.L_x_160) ;  /* 0x0000001000d07947 */ /* 0x000fea0003800000 */
.L_x_35:
[----:B------:R-:W-:Y:S01]  /*4fb0*/  ISETP.GT.AND P3, PT, R4, 0x1, PT ;  /* 0x000000010400780c */ /* 0x000fe20003f64270 */
[----:B------:R-:W-:Y:S01]  /*4fc0*/  ULDC.64 UR4, c[0x0][0x5c0] ;  /* 0x0001700000047ab9 */ /* 0x000fe20000000a00 */
[-C--:B------:R-:W-:Y:S01]  /*4fd0*/  FMUL R24, R24, R23.reuse ;  /* 0x0000001718187220 */ /* 0x080fe20000400000 */
[----:B------:R-:W-:Y:S01]  /*4fe0*/  LEA R6, P4, R106, UR4, 0x1 ;  /* 0x000000046a067c11 */ /* 0x000fe2000f8808ff */
[-C--:B------:R-:W-:Y:S01]  /*4ff0*/  FMUL R25, R25, R23.reuse ;  /* 0x0000001719197220 */ /* 0x080fe20000400000 */
[----:B------:R-:W-:Y:S01]  /*5000*/  ISETP.GT.AND P0, PT, R3, RZ, P3 ;  /* 0x000000ff0300720c */ /* 0x000fe20001f04270 */
[-C--:B------:R-:W-:Y:S01]  /*5010*/  FMUL R26, R26, R23.reuse ;  /* 0x000000171a1a7220 */ /* 0x080fe20000400000 */
[----:B------:R-:W-:Y:S01]  /*5020*/  F2FP.BF16.F32.PACK_AB R24, RZ, R24 ;  /* 0x00000018ff18723e */ /* 0x000fe200000010ff */
[-C--:B------:R-:W-:Y:S01]  /*5030*/  FMUL R27, R27, R23.reuse ;  /* 0x000000171b1b7220 */ /* 0x080fe20000400000 */
[----:B------:R-:W-:Y:S01]  /*5040*/  LEA.HI.X R7, R106, UR5, R103, 0x1, P4 ;  /* 0x000000056a077c11 */ /* 0x000fe2000a0f0c67 */
[----:B------:R-:W-:Y:S01]  /*5050*/  FMUL R28, R28, R23 ;  /* 0x000000171c1c7220 */ /* 0x000fe20000400000 */
[----:B------:R-:W-:Y:S01]  /*5060*/  F2FP.BF16.F32.PACK_AB R25, RZ, R25 ;  /* 0x00000019ff19723e */ /* 0x000fe200000010ff */
[-C--:B------:R-:W-:Y:S01]  /*5070*/  FMUL R29, R29, R23.reuse ;  /* 0x000000171d1d7220 */ /* 0x080fe20000400000 */
[----:B------:R-:W-:Y:S01]  /*5080*/  ISETP.GT.AND P2, PT, R3, 0x8, P2 ;  /* 0x000000080300780c */ /* 0x000fe20001744270 */
[----:B------:R-:W-:Y:S01]  /*5090*/  @P1 STG.E.U16 desc[UR38][R6.64], R24 ;  /* 0x0000001806001986 */ /* 0x000fe2000c101526 */
[----:B------:R-:W-:Y:S01]  /*50a0*/  ISETP.GT.AND P1, PT, R4, 0x8, PT ;  /* 0x000000080400780c */ /* 0x000fe20003f24270 */
[-C--:B------:R-:W-:Y:S01]  /*50b0*/  FMUL R30, R30, R23.reuse ;  /* 0x000000171e1e7220 */ /* 0x080fe20000400000 */
[C---:B------:R-:W-:Y:S01]  /*50c0*/  SHF.L.U64.HI R5, R91.reuse, 0x1, R92 ;  /* 0x000000015b057819 */ /* 0x040fe2000001025c */
[----:B------:R-:W-:Y:S01]  /*50d0*/  @P0 STG.E.U16 desc[UR38][R6.64+0x2], R25 ;  /* 0x0000021906000986 */ /* 0x000fe2000c101526 */
[----:B------:R-:W-:Y:S01]  /*50e0*/  LEA R8, P5, R91, R6, 0x1 ;  /* 0x000000065b087211 */ /* 0x000fe200078a08ff */
[-C--:B------:R-:W-:Y:S01]  /*50f0*/  FMUL R31, R31, R23.reuse ;  /* 0x000000171f1f7220 */ /* 0x080fe20000400000 */
[----:B------:R-:W-:Y:S01]  /*5100*/  ISETP.GT.AND P3, PT, R3, 0x8, P3 ;  /* 0x000000080300780c */ /* 0x000fe20001f64270 */
[-C--:B------:R-:W-:Y:S01]  /*5110*/  FMUL R32, R32, R23.reuse ;  /* 0x0000001720207220 */ /* 0x080fe20000400000 */
[----:B------:R-:W-:Y:S01]  /*5120*/  ISETP.GT.AND P0, PT, R4, 0x9, PT ;  /* 0x000000090400780c */ /* 0x000fe20003f04270 */
[----:B------:R-:W-:Y:S01]  /*5130*/  IMAD.X R9, R5, 0x1, R7, P5 ;  /* 0x0000000105097824 */ /* 0x000fe200028e0607 */
[----:B------:R-:W-:Y:S01]  /*5140*/  ISETP.GT.AND P4, PT, R3, RZ, P1 ;  /* 0x000000ff0300720c */ /* 0x000fe20000f84270 */
[-C--:B------:R-:W-:Y:S01]  /*5150*/  FMUL R33, R33, R23.reuse ;  /* 0x0000001721217220 */ /* 0x080fe20000400000 */
[----:B------:R-:W-:Y:S01]  /*5160*/  F2FP.BF16.F32.PACK_AB R26, RZ, R26 ;  /* 0x0000001aff1a723e */ /* 0x000fe200000010ff */
[-C--:B------:R-:W-:Y:S01]  /*5170*/  FMUL R34, R34, R23.reuse ;  /* 0x0000001722227220 */ /* 0x080fe20000400000 */
[----:B------:R-:W-:Y:S01]  /*5180*/  ISETP.GT.AND P5, PT, R3, RZ, P0 ;  /* 0x000000ff0300720c */ /* 0x000fe200007a4270 */
[----:B------:R-:W-:Y:S01]  /*5190*/  FMUL R35, R35, R23 ;  /* 0x0000001723237220 */ /* 0x000fe20000400000 */
[----:B------:R-:W-:Y:S01]  /*51a0*/  F2FP.BF16.F32.PACK_AB R27, RZ, R27 ;  /* 0x0000001bff1b723e */ /* 0x000fe200000010ff */
[----:B------:R-:W-:Y:S01]  /*51b0*/  @P2 STG.E.U16 desc[UR38][R8.64], R26 ;  /* 0x0000001a08002986 */ /* 0x000fe2000c101526 */
[----:B------:R-:W-:Y:S01]  /*51c0*/  F2FP.BF16.F32.PACK_AB R28, RZ, R28 ;  /* 0x0000001cff1c723e */ /* 0x000fe200000010ff */
[-C--:B------:R-:W-:Y:S01]  /*51d0*/  FMUL R36, R36, R23.reuse ;  /* 0x0000001724247220 */ /* 0x080fe20000400000 */
[----:B------:R-:W-:Y:S01]  /*51e0*/  ISETP.GT.AND P2, PT, R3, 0x8, P1 ;  /* 0x000000080300780c */ /* 0x000fe20000f44270 */
[----:B------:R-:W-:Y:S01]  /*51f0*/  @P3 STG.E.U16 desc[UR38][R8.64+0x2], R27 ;  /* 0x0000021b08003986 */ /* 0x000fe2000c101526 */
[----:B------:R-:W-:Y:S01]  /*5200*/  ISETP.GT.AND P1, PT, R4, 0x10, PT ;  /* 0x000000100400780c */ /* 0x000fe20003f24270 */
[----:B------:R-:W-:Y:S01]  /*5210*/  FMUL R37, R37, R23 ;  /* 0x0000001725257220 */ /* 0x000fe20000400000 */
[----:B------:R-:W-:Y:S01]  /*5220*/  F2FP.BF16.F32.PACK_AB R29, RZ, R29 ;  /* 0x0000001dff1d723e */ /* 0x000fe200000010ff */
[----:B------:R-:W-:Y:S01]  /*5230*/  @P4 STG.E.U16 desc[UR38][R6.64+0x10], R28 ;  /* 0x0000101c06004986 */ /* 0x000fe2000c101526 */
[C---:B------:R-:W-:Y:S01]  /*5240*/  ISETP.GT.AND P3, PT, R3.reuse, 0x8, P0 ;  /* 0x000000080300780c */ /* 0x040fe20000764270 */
[-C--:B------:R-:W-:Y:S01]  /*5250*/  FMUL R38, R38, R23.reuse ;  /* 0x0000001726267220 */ /* 0x080fe20000400000 */
[----:B------:R-:W-:Y:S01]  /*5260*/  ISETP.GT.AND P0, PT, R4, 0x11, PT ;  /* 0x000000110400780c */ /* 0x000fe20003f04270 */
[----:B------:R-:W-:Y:S01]  /*5270*/  @P5 STG.E.U16 desc[UR38][R6.64+0x12], R29 ;  /* 0x0000121d06005986 */ /* 0x000fe2000c101526 */
        /* <DEDUP_REMOVED lines=161> */
[----:B------:R-:W-:Y:S01]  /*5c90*/  FMUL R87, R87, R23 ;  /* 0x0000001757577220 */ /* 0x000fe20000400000 */
[----:B------:R-:W-:-:S02]  /*5ca0*/  F2FP.BF16.F32.PACK_AB R62, RZ, R62 ;  /* 0x0000003eff3e723e */ /* 0x000fc400000010ff */
[C---:B------:R-:W-:Y:S02]  /*5cb0*/  ISETP.GT.AND P5, PT, R3.reuse, RZ, P0 ;  /* 0x000000ff0300720c */ /* 0x040fe400007a4270 */
[----:B------:R-:W-:Y:S01]  /*5cc0*/  F2FP.BF16.F32.PACK_AB R63, RZ, R63 ;  /* 0x0000003fff3f723e */ /* 0x000fe200000010ff */
[----:B------:R-:W-:Y:S01]  /*5cd0*/  @P2 STG.E.U16 desc[UR38][R8.64+0x90], R62 ;  /* 0x0000903e08002986 */ /* 0x000fe2000c101526 */
[----:B------:R-:W-:Y:S02]  /*5ce0*/  F2FP.BF16.F32.PACK_AB R64, RZ, R64 ;  /* 0x00000040ff40723e */ /* 0x000fe400000010ff */
[C---:B------:R-:W-:Y:S01]  /*5cf0*/  ISETP.GT.AND P2, PT, R3.reuse, 0x8, P1 ;  /* 0x000000080300780c */ /* 0x040fe20000f44270 */
[----:B------:R-:W-:Y:S01]  /*5d00*/  @P3 STG.E.U16 desc[UR38][R8.64+0x92], R63 ;  /* 0x0000923f08003986 */ /* 0x000fe2000c101526 */
[----:B------:R-:W-:Y:S02]  /*5d10*/  ISETP.GT.AND P1, PT, R4, 0x58, PT ;  /* 0x000000580400780c */ /* 0x000fe40003f24270 */
[----:B------:R-:W-:Y:S01]  /*5d20*/  F2FP.BF16.F32.PACK_AB R65, RZ, R65 ;  /* 0x00000041ff41723e */ /* 0x000fe200000010ff */
[----:B------:R-:W-:Y:S01]  /*5d30*/  @P4 STG.E.U16 desc[UR38][R6.64+0xa0], R64 ;  /* 0x0000a04006004986 */ /* 0x000fe2000c101526 */
[----:B------:R-:W-:-:S02]  /*5d40*/  ISETP.GT.AND P3, PT, R3, 0x8, P0 ;  /* 0x000000080300780c */ /* 0x000fc40000764270 */
[----:B------:R-:W-:Y:S01]  /*5d50*/  ISETP.GT.AND P0, PT, R4, 0x59, PT ;  /* 0x000000590400780c */ /* 0x000fe20003f04270 */
[----:B------:R-:W-:Y:S01]  /*5d60*/  @P5 STG.E.U16 desc[UR38][R6.64+0xa2], R65 ;  /* 0x0000a24106005986 */ /* 0x000fe2000c101526 */
[C---:B------:R-:W-:Y:S02]  /*5d70*/  ISETP.GT.AND P4, PT, R3.reuse, RZ, P1 ;  /* 0x000000ff0300720c */ /* 0x040fe40000f84270 */
[----:B------:R-:W-:Y:S02]  /*5d80*/  F2FP.BF16.F32.PACK_AB R66, RZ, R66 ;  /* 0x00000042ff42723e */ /* 0x000fe400000010ff */
[----:B------:R-:W-:Y:S02]  /*5d90*/  ISETP.GT.AND P5, PT, R3, RZ, P0 ;  /* 0x000000ff0300720c */ /* 0x000fe400007a4270 */
[----:B------:R-:W-:Y:S01]  /*5da0*/  F2FP.BF16.F32.PACK_AB R67, RZ, R67 ;  /* 0x00000043ff43723e */ /* 0x000fe200000010ff */
[----:B------:R-:W-:Y:S01]  /*5db0*/  @P2 STG.E.U16 desc[UR38][R8.64+0xa0], R66 ;  /* 0x0000a04208002986 */ /* 0x000fe2000c101526 */
[----:B------:R-:W-:-:S02]  /*5dc0*/  F2FP.BF16.F32.PACK_AB R68, RZ, R68 ;  /* 0x00000044ff44723e */ /* 0x000fc400000010ff */
[C---:B------:R-:W-:Y:S01]  /*5dd0*/  ISETP.GT.AND P2, PT, R3.reuse, 0x8, P1 ;  /* 0x000000080300780c */ /* 0x040fe20000f44270 */
[----:B------:R-:W-:Y:S01]  /*5de0*/  @P3 STG.E.U16 desc[UR38][R8.64+0xa2], R67 ;  /* 0x0000a24308003986 */ /* 0x000fe2000c101526 */
[C---:B------:R-:W-:Y:S02]  /*5df0*/  ISETP.GT.AND P1, PT, R4.reuse, 0x60, PT ;  /* 0x000000600400780c */ /* 0x040fe40003f24270 */
[----:B------:R-:W-:Y:S01]  /*5e00*/  F2FP.BF16.F32.PACK_AB R69, RZ, R69 ;  /* 0x00000045ff45723e */ /* 0x000fe200000010ff */
[----:B------:R-:W-:Y:S01]  /*5e10*/  @P4 STG.E.U16 desc[UR38][R6.64+0xb0], R68 ;  /* 0x0000b04406004986 */ /* 0x000fe2000c101526 */
[C---:B------:R-:W-:Y:S02]  /*5e20*/  ISETP.GT.AND P3, PT, R3.reuse, 0x8, P0 ;  /* 0x000000080300780c */ /* 0x040fe40000764270 */
[----:B------:R-:W-:Y:S01]  /*5e30*/  ISETP.GT.AND P0, PT, R4, 0x61, PT ;  /* 0x000000610400780c */ /* 0x000fe20003f04270 */
[----:B------:R-:W-:Y:S01]  /*5e40*/  @P5 STG.E.U16 desc[UR38][R6.64+0xb2], R69 ;  /* 0x0000b24506005986 */ /* 0x000fe2000c101526 */
[----:B------:R-:W-:-:S02]  /*5e50*/  ISETP.GT.AND P4, PT, R3, RZ, P1 ;  /* 0x000000ff0300720c */ /* 0x000fc40000f84270 */
[C---:B------:R-:W-:Y:S02]  /*5e60*/  ISETP.GT.AND P5, PT, R3.reuse, RZ, P0 ;  /* 0x000000ff0300720c */ /* 0x040fe400007a4270 */
[----:B------:R-:W-:Y:S02]  /*5e70*/  F2FP.BF16.F32.PACK_AB R70, RZ, R70 ;  /* 0x00000046ff46723e */ /* 0x000fe400000010ff */
[----:B------:R-:W-:Y:S02]  /*5e80*/  F2FP.BF16.F32.PACK_AB R71, RZ, R71 ;  /* 0x00000047ff47723e */ /* 0x000fe400000010ff */
[----:B------:R-:W-:Y:S01]  /*5e90*/  F2FP.BF16.F32.PACK_AB R72, RZ, R72 ;  /* 0x00000048ff48723e */ /* 0x000fe200000010ff */
[----:B------:R-:W-:Y:S01]  /*5ea0*/  @P2 STG.E.U16 desc[UR38][R8.64+0xb0], R70 ;  /* 0x0000b04608002986 */ /* 0x000fe2000c101526 */
[----:B------:R-:W-:Y:S02]  /*5eb0*/  F2FP.BF16.F32.PACK_AB R73, RZ, R73 ;  /* 0x00000049ff49723e */ /* 0x000fe400000010ff */
[C---:B------:R-:W-:Y:S01]  /*5ec0*/  ISETP.GT.AND P1, PT, R3.reuse, 0x8, P1 ;  /* 0x000000080300780c */ /* 0x040fe20000f24270 */
[----:B------:R-:W-:Y:S01]  /*5ed0*/  @P3 STG.E.U16 desc[UR38][R8.64+0xb2], R71 ;  /* 0x0000b24708003986 */ /* 0x000fe2000c101526 */
[----:B------:R-:W-:-:S02]  /*5ee0*/  ISETP.GT.AND P2, PT, R3, 0x8, P0 ;  /* 0x000000080300780c */ /* 0x000fc40000744270 */
[C---:B------:R-:W-:Y:S01]  /*5ef0*/  ISETP.GT.AND P0, PT, R4.reuse, 0x69, PT ;  /* 0x000000690400780c */ /* 0x040fe20003f04270 */
[----:B------:R-:W-:Y:S01]  /*5f00*/  @P4 STG.E.U16 desc[UR38][R6.64+0xc0], R72 ;  /* 0x0000c04806004986 */ /* 0x000fe2000c101526 */
[----:B------:R-:W-:Y:S02]  /*5f10*/  ISETP.GT.AND P4, PT, R4, 0x68, PT ;  /* 0x000000680400780c */ /* 0x000fe40003f84270 */
[----:B------:R-:W-:Y:S01]  /*5f20*/  F2FP.BF16.F32.PACK_AB R74, RZ, R74 ;  /* 0x0000004aff4a723e */ /* 0x000fe200000010ff */
[----:B------:R-:W-:Y:S01]  /*5f30*/  @P5 STG.E.U16 desc[UR38][R6.64+0xc2], R73 ;  /* 0x0000c24906005986 */ /* 0x000fe2000c101526 */
[C---:B------:R-:W-:Y:S02]  /*5f40*/  ISETP.GT.AND P5, PT, R3.reuse, RZ, P4 ;  /* 0x000000ff0300720c */ /* 0x040fe400027a4270 */
[----:B------:R-:W-:Y:S01]  /*5f50*/  ISETP.GT.AND P3, PT, R3, RZ, P0 ;  /* 0x000000ff0300720c */ /* 0x000fe20000764270 */
[----:B------:R-:W-:Y:S01]  /*5f60*/  @P1 STG.E.U16 desc[UR38][R8.64+0xc0], R74 ;  /* 0x0000c04a08001986 */ /* 0x000fe2000c101526 */
[----:B------:R-:W-:-:S02]  /*5f70*/  F2FP.BF16.F32.PACK_AB R75, RZ, R75 ;  /* 0x0000004bff4b723e */ /* 0x000fc400000010ff */
[----:B------:R-:W-:Y:S02]  /*5f80*/  F2FP.BF16.F32.PACK_AB R76, RZ, R76 ;  /* 0x0000004cff4c723e */ /* 0x000fe400000010ff */
[C---:B------:R-:W-:Y:S01]  /*5f90*/  ISETP.GT.AND P4, PT, R3.reuse, 0x8, P4 ;  /* 0x000000080300780c */ /* 0x040fe20002784270 */
[----:B------:R-:W-:Y:S01]  /*5fa0*/  @P2 STG.E.U16 desc[UR38][R8.64+0xc2], R75 ;  /* 0x0000c24b08002986 */ /* 0x000fe2000c101526 */
[----:B------:R-:W-:Y:S02]  /*5fb0*/  F2FP.BF16.F32.PACK_AB R77, RZ, R77 ;  /* 0x0000004dff4d723e */ /* 0x000fe400000010ff */
[C---:B------:R-:W-:Y:S01]  /*5fc0*/  ISETP.GT.AND P2, PT, R4.reuse, 0x71, PT ;  /* 0x000000710400780c */ /* 0x040fe20003f44270 */
[----:B------:R-:W-:Y:S01]  /*5fd0*/  @P5 STG.E.U16 desc[UR38][R6.64+0xd0], R76 ;  /* 0x0000d04c06005986 */ /* 0x000fe2000c101526 */
[----:B------:R-:W-:Y:S02]  /*5fe0*/  ISETP.GT.AND P5, PT, R3, 0x8, P0 ;  /* 0x000000080300780c */ /* 0x000fe400007a4270 */
[C---:B------:R-:W-:Y:S01]  /*5ff0*/  ISETP.GT.AND P1, PT, R4.reuse, 0x78, PT ;  /* 0x000000780400780c */ /* 0x040fe20003f24270 */
[----:B------:R-:W-:Y:S01]  /*6000*/  @P3 STG.E.U16 desc[UR38][R6.64+0xd2], R77 ;  /* 0x0000d24d06003986 */ /* 0x000fe2000c101526 */
[----:B------:R-:W-:-:S02]  /*6010*/  ISETP.GT.AND P3, PT, R4, 0x70, PT ;  /* 0x000000700400780c */ /* 0x000fc40003f64270 */
[----:B------:R-:W-:Y:S01]  /*6020*/  ISETP.GT.AND P0, PT, R4, 0x79, PT ;  /* 0x000000790400780c */ /* 0x000fe20003f04270 */
[----:B------:R-:W-:Y:S01]  /*6030*/  @P4 IMAD.MOV.U32 R4, RZ, RZ, R8 ;  /* 0x000000ffff044224 */ /* 0x000fe200078e0008 */
[----:B------:R-:W-:Y:S01]  /*6040*/  F2FP.BF16.F32.PACK_AB R78, RZ, R78 ;  /* 0x0000004eff4e723e */ /* 0x000fe200000010ff */
[----:B------:R-:W-:Y:S01]  /*6050*/  @P4 IMAD.MOV.U32 R5, RZ, RZ, R9 ;  /* 0x000000ffff054224 */ /* 0x000fe200078e0009 */
[----:B------:R-:W-:Y:S02]  /*6060*/  F2FP.BF16.F32.PACK_AB R79, RZ, R79 ;  /* 0x0000004fff4f723e */ /* 0x000fe400000010ff */
[----:B------:R-:W-:Y:S02]  /*6070*/  F2FP.BF16.F32.PACK_AB R80, RZ, R80 ;  /* 0x00000050ff50723e */ /* 0x000fe400000010ff */
[----:B------:R0:W-:Y:S01]  /*6080*/  @P4 STG.E.U16 desc[UR38][R4.64+0xd0], R78 ;  /* 0x0000d04e04004986 */ /* 0x0001e2000c101526 */
[----:B------:R-:W-:Y:S02]  /*6090*/  ISETP.GT.AND P4, PT, R3, RZ, P2 ;  /* 0x000000ff0300720c */ /* 0x000fe40001784270 */
[----:B------:R-:W-:-:S02]  /*60a0*/  F2FP.BF16.F32.PACK_AB R81, RZ, R81 ;  /* 0x00000051ff51723e */ /* 0x000fc400000010ff */
[----:B------:R-:W-:Y:S02]  /*60b0*/  ISETP.GT.AND P2, PT, R3, 0x8, P2 ;  /* 0x000000080300780c */ /* 0x000fe40001744270 */
[----:B------:R-:W-:Y:S02]  /*60c0*/  F2FP.BF16.F32.PACK_AB R82, RZ, R82 ;  /* 0x00000052ff52723e */ /* 0x000fe400000010ff */
[----:B------:R-:W-:Y:S02]  /*60d0*/  F2FP.BF16.F32.PACK_AB R83, RZ, R83 ;  /* 0x00000053ff53723e */ /* 0x000fe400000010ff */
[----:B------:R-:W-:Y:S01]  /*60e0*/  F2FP.BF16.F32.PACK_AB R84, RZ, R84 ;  /* 0x00000054ff54723e */ /* 0x000fe200000010ff */
[----:B0-----:R-:W-:Y:S01]  /*60f0*/  @P5 IMAD.MOV.U32 R4, RZ, RZ, R8 ;  /* 0x000000ffff045224 */ /* 0x001fe200078e0008 */
[----:B------:R-:W-:Y:S01]  /*6100*/  F2FP.BF16.F32.PACK_AB R85, RZ, R85 ;  /* 0x00000055ff55723e */ /* 0x000fe200000010ff */
[----:B------:R-:W-:Y:S01]  /*6110*/  @P5 IMAD.MOV.U32 R5, RZ, RZ, R9 ;  /* 0x000000ffff055224 */ /* 0x000fe200078e0009 */
[----:B------:R-:W-:-:S02]  /*6120*/  F2FP.BF16.F32.PACK_AB R86, RZ, R86 ;  /* 0x00000056ff56723e */ /* 0x000fc400000010ff */
[----:B------:R-:W-:Y:S02]  /*6130*/  F2FP.BF16.F32.PACK_AB R87, RZ, R87 ;  /* 0x00000057ff57723e */ /* 0x000fe400000010ff */
[----:B------:R0:W-:Y:S01]  /*6140*/  @P5 STG.E.U16 desc[UR38][R4.64+0xd2], R79 ;  /* 0x0000d24f04005986 */ /* 0x0001e2000c101526 */
[C---:B------:R-:W-:Y:S02]  /*6150*/  ISETP.GT.AND P5, PT, R3.reuse, RZ, P3 ;  /* 0x000000ff0300720c */ /* 0x040fe40001fa4270 */
[----:B------:R-:W-:-:S11]  /*6160*/  ISETP.GT.AND P3, PT, R3, 0x8, P3 ;  /* 0x000000080300780c */ /* 0x000fd60001f64270 */
[----:B0-----:R-:W-:Y:S02]  /*6170*/  @P5 IMAD.MOV.U32 R4, RZ, RZ, R6 ;  /* 0x000000ffff045224 */ /* 0x001fe400078e0006 */
[----:B------:R-:W-:-:S05]  /*6180*/  @P5 IMAD.MOV.U32 R5, RZ, RZ, R7 ;  /* 0x000000ffff055224 */ /* 0x000fca00078e0007 */
[----:B------:R0:W-:Y:S01]  /*6190*/  @P5 STG.E.U16 desc[UR38][R4.64+0xe0], R80 ;  /* 0x0000e05004005986 */ /* 0x0001e2000c101526 */
[C---:B------:R-:W-:Y:S02]  /*61a0*/  ISETP.GT.AND P5, PT, R3.reuse, RZ, P0 ;  /* 0x000000ff0300720c */ /* 0x040fe400007a4270 */
[----:B------:R-:W-:Y:S01]  /*61b0*/  ISETP.GT.AND P0, PT, R3, 0x8, P0 ;  /* 0x000000080300780c */ /* 0x000fe20000704270 */
[----:B0-----:R-:W-:Y:S02]  /*61c0*/  @P4 IMAD.MOV.U32 R4, RZ, RZ, R6 ;  /* 0x000000ffff044224 */ /* 0x001fe400078e0006 */
[----:B------:R-:W-:-:S05]  /*61d0*/  @P4 IMAD.MOV.U32 R5, RZ, RZ, R7 ;  /* 0x000000ffff054224 */ /* 0x000fca00078e0007 */
[----:B------:R0:W-:Y:S01]  /*61e0*/  @P4 STG.E.U16 desc[UR38][R4.64+0xe2], R81 ;  /* 0x0000e25104004986 */ /* 0x0001e2000c101526 */
[C---:B------:R-:W-:Y:S02]  /*61f0*/  ISETP.GT.AND P4, PT, R3.reuse, RZ, P1 ;  /* 0x000000ff0300720c */ /* 0x040fe40000f84270 */
[----:B------:R-:W-:Y:S01]  /*6200*/  ISETP.GT.AND P1, PT, R3, 0x8, P1 ;  /* 0x000000080300780c */ /* 0x000fe20000f24270 */
[----:B0-----:R-:W-:Y:S02]  /*6210*/  @P3 IMAD.MOV.U32 R4, RZ, RZ, R8 ;  /* 0x000000ffff043224 */ /* 0x001fe400078e0008 */
[----:B------:R-:W-:-:S05]  /*6220*/  @P3 IMAD.MOV.U32 R5, RZ, RZ, R9 ;  /* 0x000000ffff053224 */ /* 0x000fca00078e0009 */
[----:B------:R0:W-:Y:S02]  /*6230*/  @P3 STG.E.U16 desc[UR38][R4.64+0xe0], R82 ;  /* 0x0000e05204003986 */ /* 0x0001e4000c101526 */
[----:B0-----:R-:W-:Y:S02]  /*6240*/  @P2 IMAD.MOV.U32 R4, RZ, RZ, R8 ;  /* 0x000000ffff042224 */ /* 0x001fe400078e0008 */
[----:B------:R-:W-:-:S05]  /*6250*/  @P2 IMAD.MOV.U32 R5, RZ, RZ, R9 ;  /* 0x000000ffff052224 */ /* 0x000fca00078e0009 */
[----:B------:R0:W-:Y:S02]  /*6260*/  @P2 STG.E.U16 desc[UR38][R4.64+0xe2], R83 ;  /* 0x0000e25304002986 */ /* 0x0001e4000c101526 */
[----:B0-----:R-:W-:Y:S02]  /*6270*/  @P4 IMAD.MOV.U32 R4, RZ, RZ, R6 ;  /* 0x000000ffff044224 */ /* 0x001fe400078e0006 */
[----:B------:R-:W-:-:S05]  /*6280*/  @P4 IMAD.MOV.U32 R5, RZ, RZ, R7 ;  /* 0x000000ffff054224 */ /* 0x000fca00078e0007 */
[----:B------:R0:W-:Y:S04]  /*6290*/  @P4 STG.E.U16 desc[UR38][R4.64+0xf0], R84 ;  /* 0x0000f05404004986 */ /* 0x0001e8000c101526 */
[----:B------:R1:W-:Y:S01]  /*62a0*/  @P5 STG.E.U16 desc[UR38][R6.64+0xf2], R85 ;  /* 0x0000f25506005986 */ /* 0x0003e2000c101526 */
[----:B0-----:R-:W-:Y:S02]  /*62b0*/  @P1 IMAD.MOV.U32 R4, RZ, RZ, R8 ;  /* 0x000000ffff041224 */ /* 0x001fe400078e0008 */
[----:B------:R-:W-:-:S05]  /*62c0*/  @P1 IMAD.MOV.U32 R5, RZ, RZ, R9 ;  /* 0x000000ffff051224 */ /* 0x000fca00078e0009 */
[----:B------:R1:W-:Y:S04]  /*62d0*/  @P1 STG.E.U16 desc[UR38][R4.64+0xf0], R86 ;  /* 0x0000f05604001986 */ /* 0x0003e8000c101526 */
[----:B------:R1:W-:Y:S02]  /*62e0*/  @P0 STG.E.U16 desc[UR38][R8.64+0xf2], R87 ;  /* 0x0000f25708000986 */ /* 0x0003e4000c101526 */
.L_x_160:
[----:B------:R-:W-:Y:S05]  /*62f0*/  BSYNC B0 ;  /* 0x0000000000007941 */ /* 0x000fea0003800000 */
.L_x_34:
[----:B------:R-:W-:Y:S01]  /*6300*/  IADD3 R16, P0, R16, UR36, RZ ;  /* 0x0000002410107c10 */ /* 0x000fe2000ff1e0ff */
[----:B------:R-:W-:Y:S01]  /*6310*/  ULDC.64 UR4, c[0x0][0x650] ;  /* 0x0001940000047ab9 */ /* 0x000fe20000000a00 */
[----:B------:R-:W-:Y:S01]  /*6320*/  PRMT R3, RZ, 0x7610, R3 ;  /* 0x00007610ff037816 */ /* 0x000fe20000000003 */
[----:B------:R-:W-:Y:S01]  /*6330*/  IMAD.MOV.U32 R100, RZ, RZ, -0x1 ;  /* 0xffffffffff647424 */ /* 0x000fe200078e00ff */
[----:B------:R-:W-:Y:S01]  /*6340*/  IADD3.X R17, R17, UR42, RZ, P0, !PT ;  /* 0x0000002a11117c10 */ /* 0x000fe200087fe4ff */
[----:B------:R-:W-:Y:S01]  /*6350*/  IMAD.MOV.U32 R101, RZ, RZ, -0x1 ;  /* 0xffffffffff657424 */ /* 0x000fe200078e00ff */
[----:B------:R-:W-:-:S04]  /*6360*/  ISETP.GE.U32.AND P0, PT, R16, UR4, PT ;  /* 0x0000000410007c0c */ /* 0x000fc8000bf06070 */
[----:B------:R-:W-:-:S13]  /*6370*/  ISETP.GE.U32.AND.EX P0, PT, R17, UR5, PT, P0 ;  /* 0x0000000511007c0c */ /* 0x000fda000bf06100 */
[----:B------:R-:W-:Y:S05]  /*6380*/  @P0 BRA `(.L_x_161) ;  /* 0x00000004004c0947 */ /* 0x000fea0003800000 */
[----:B------:R-:W0:Y:S01]  /*6390*/  LDC.64 R10, c[0x0][0x628] ;  /* 0x00018a00ff0a7b82 */ /* 0x000e220000000a00 */
[----:B---3--:R-:W3:Y:S01]  /*63a0*/  S2R R12, SR_CTAID.X ;  /* 0x00000000000c7919 */ /* 0x008ee20000002500 */
[----:B-12-4-:R-:W-:Y:S02]  /*63b0*/  IMAD.MOV.U32 R8, RZ, RZ, R16 ;  /* 0x000000ffff087224 */ /* 0x016fe400078e0010 */
[----:B------:R-:W-:Y:S01]  /*63c0*/  IMAD.MOV.U32 R9, RZ, RZ, R17 ;  /* 0x000000ffff097224 */ /* 0x000fe200078e0011 */
[----:B------:R-:W1:Y:S03]  /*63d0*/  S2R R20, SR_CTAID.Y ;  /* 0x0000000000147919 */ /* 0x000e660000002600 */
[----:B------:R-:W2:Y:S08]  /*63e0*/  LDC R0, c[0x0][0x630] ;  /* 0x00018c00ff007b82 */ /* 0x000eb00000000800 */
[----:B------:R-:W4:Y:S01]  /*63f0*/  LDC.64 R14, c[0x0][0x620] ;  /* 0x00018800ff0e7b82 */ /* 0x000f220000000a00 */
[----:B0-----:R-:W-:-:S04]  /*6400*/  ISETP.NE.U32.AND P0, PT, R10, RZ, PT ;  /* 0x000000ff0a00720c */ /* 0x001fc80003f05070 */
[----:B------:R-:W-:-:S13]  /*6410*/  ISETP.NE.AND.EX P0, PT, R11, RZ, PT, P0 ;  /* 0x000000ff0b00720c */ /* 0x000fda0003f05300 */
[----:B-1234-:R-:W-:Y:S05]  /*6420*/  @!P0 BRA `(.L_x_162) ;  /* 0x0000000000288947 */ /* 0x01efea0003800000 */
        /* <DEDUP_REMOVED lines=10> */
.L_x_162:
[-CC-:B------:R-:W-:Y:S01]  /*64d0*/  SHF.R.U64 R101, R8, R0.reuse, R9.reuse ;  /* 0x0000000008657219 */ /* 0x180fe20000001209 */
[----:B------:R-:W0:Y:S01]  /*64e0*/  LDC.64 R26, c[0x0][0x640] ;  /* 0x00019000ff1a7b82 */ /* 0x000e220000000a00 */
[----:B------:R-:W-:Y:S01]  /*64f0*/  SHF.R.U32.HI R0, RZ, R0, R9 ;  /* 0x00000000ff007219 */ /* 0x000fe20000011609 */
[----:B------:R-:W-:Y:S01]  /*6500*/  ULDC UR4, c[0x0][0x150] ;  /* 0x0000540000047ab9 */ /* 0x000fe20000000800 */
[----:B------:R-:W-:Y:S02]  /*6510*/  IADD3 R3, P0, RZ, -R101, RZ ;  /* 0x80000065ff037210 */ /* 0x000fe40007f1e0ff */
[----:B------:R-:W-:-:S03]  /*6520*/  I2FP.F32.U32 R7, R12 ;  /* 0x0000000c00077245 */ /* 0x000fc60000201000 */
[----:B------:R-:W1:Y:S01]  /*6530*/  LDC R6, c[0x0][0x618] ;  /* 0x00018600ff067b82 */ /* 0x000e620000000800 */
[----:B------:R-:W-:Y:S02]  /*6540*/  IMAD.X R5, RZ, RZ, ~R0, P0 ;  /* 0x000000ffff057224 */ /* 0x000fe400000e0e00 */
[----:B------:R-:W-:Y:S01]  /*6550*/  FMUL R7, R7, UR4 ;  /* 0x0000000407077c20 */ /* 0x000fe20008400000 */
[----:B------:R-:W-:Y:S01]  /*6560*/  ULDC UR4, c[0x0][0x154] ;  /* 0x0000550000047ab9 */ /* 0x000fe20000000800 */
[-C--:B------:R-:W-:Y:S02]  /*6570*/  IMAD R0, R5, R14.reuse, RZ ;  /* 0x0000000e05007224 */ /* 0x080fe400078e02ff */
[C---:B------:R-:W-:Y:S01]  /*6580*/  IMAD.WIDE.U32 R4, R3.reuse, R14, R16 ;  /* 0x0000000e03047225 */ /* 0x040fe200078e0010 */
[----:B------:R-:W2:Y:S01]  /*6590*/  LDC R8, c[0x0][0x608] ;  /* 0x00018200ff087b82 */ /* 0x000ea20000000800 */
[----:B------:R-:W3:Y:S02]  /*65a0*/  F2I.U32.TRUNC.NTZ R7, R7 ;  /* 0x0000000700077305 */ /* 0x000ee4000020f000 */
[----:B------:R-:W-:Y:S01]  /*65b0*/  IMAD R3, R3, R15, R0 ;  /* 0x0000000f03037224 */ /* 0x000fe200078e0200 */
[----:B------:R-:W-:-:S03]  /*65c0*/  I2FP.F32.U32 R0, R20 ;  /* 0x0000001400007245 */ /* 0x000fc60000201000 */
[----:B------:R-:W-:Y:S01]  /*65d0*/  IMAD.IADD R3, R5, 0x1, R3 ;  /* 0x0000000105037824 */ /* 0x000fe200078e0203 */
[----:B------:R-:W4:Y:S01]  /*65e0*/  LDC R11, c[0x0][0x658] ;  /* 0x00019600ff0b7b82 */ /* 0x000f220000000800 */
[----:B0-----:R-:W-:-:S04]  /*65f0*/  ISETP.NE.U32.AND P0, PT, R26, RZ, PT ;  /* 0x000000ff1a00720c */ /* 0x001fc80003f05070 */
[----:B------:R-:W-:-:S03]  /*6600*/  ISETP.NE.AND.EX P0, PT, R27, RZ, PT, P0 ;  /* 0x000000ff1b00720c */ /* 0x000fc60003f05300 */
[----:B------:R-:W0:Y:S01]  /*6610*/  LDC R9, c[0x0][0x144] ;  /* 0x00005100ff097b82 */ /* 0x000e220000000800 */
[-C--:B-1----:R-:W-:Y:S01]  /*6620*/  SHF.R.U64 R10, R4, R6.reuse, R3 ;  /* 0x00000006040a7219 */ /* 0x082fe20000001203 */
[----:B---3--:R-:W-:Y:S01]  /*6630*/  IMAD.MOV R7, RZ, RZ, -R7 ;  /* 0x000000ffff077224 */ /* 0x008fe200078e0a07 */
[----:B------:R-:W-:Y:S01]  /*6640*/  SHF.R.U32.HI R3, RZ, R6, R3 ;  /* 0x00000006ff037219 */ /* 0x000fe20000011603 */
[----:B------:R-:W-:-:S04]  /*6650*/  FMUL R6, R0, UR4 ;  /* 0x0000000400067c20 */ /* 0x000fc80008400000 */
[----:B------:R-:W1:Y:S01]  /*6660*/  LDC R21, c[0x0][0x148] ;  /* 0x00005200ff157b82 */ /* 0x000e620000000800 */
[----:B------:R3:W0:Y:S01]  /*6670*/  F2I.U32.TRUNC.NTZ R14, R6 ;  /* 0x00000006000e7305 */ /* 0x000622000020f000 */
[-CC-:B--2---:R-:W-:Y:S02]  /*6680*/  SHF.R.U64 R13, R10, R8.reuse, R3.reuse ;  /* 0x000000080a0d7219 */ /* 0x184fe40000001203 */
[----:B------:R-:W-:-:S04]  /*6690*/  SHF.R.U32.HI R0, RZ, R8, R3 ;  /* 0x00000008ff007219 */ /* 0x000fc80000011603 */
[----:B-----5:R-:W2:Y:S01]  /*66a0*/  LDC R24, c[0x0][0x648] ;  /* 0x00019200ff187b82 */ /* 0x020ea20000000800 */
[-CC-:B----4-:R-:W-:Y:S02]  /*66b0*/  SHF.R.U64 R15, R13, R11.reuse, R0.reuse ;  /* 0x0000000b0d0f7219 */ /* 0x190fe40000001200 */
[----:B------:R-:W-:-:S03]  /*66c0*/  SHF.R.U32.HI R5, RZ, R11, R0 ;  /* 0x0000000bff057219 */ /* 0x000fc60000011600 */
[----:B------:R-:W-:Y:S02]  /*66d0*/  IMAD.MOV.U32 R4, RZ, RZ, R15 ;  /* 0x000000ffff047224 */ /* 0x000fe400078e000f */
[----:B------:R-:W4:Y:S01]  /*66e0*/  LDC R28, c[0x0][0x638] ;  /* 0x00018e00ff1c7b82 */ /* 0x000f220000000800 */
[----:B0-----:R-:W-:-:S07]  /*66f0*/  IMAD R25, R9, R7, R12 ;  /* 0x0000000709197224 */ /* 0x001fce00078e020c */
[----:B------:R-:W0:Y:S08]  /*6700*/  LDC R29, c[0x0][0x610] ;  /* 0x00018400ff1d7b82 */ /* 0x000e300000000800 */
[----:B------:R-:W0:Y:S01]  /*6710*/  LDC R30, c[0x0][0x600] ;  /* 0x00018000ff1e7b82 */ /* 0x000e220000000800 */
[----:B-123--:R-:W-:Y:S05]  /*6720*/  @!P0 BRA `(.L_x_163) ;  /* 0x0000000000288947 */ /* 0x00efea0003800000 */
[----:B------:R-:W1:Y:S02]  /*6730*/  LDC R0, c[0x0][0x64c] ;  /* 0x00019300ff007b82 */ /* 0x000e640000000800 */
[----:B-1----:R-:W-:-:S05]  /*6740*/  IADD3 R3, P0, R15, R0, RZ ;  /* 0x000000000f037210 */ /* 0x002fca0007f1e0ff */
        /* <DEDUP_REMOVED lines=8> */
.L_x_163:
[----:B------:R-:W-:Y:S01]  /*67d0*/  ISETP.NE.AND P0, PT, R2, 0x1, PT ;  /* 0x000000010200780c */ /* 0x000fe20003f05270 */
[----:B------:R-:W-:Y:S01]  /*67e0*/  IMAD.MOV R14, RZ, RZ, -R14 ;  /* 0x000000ffff0e7224 */ /* 0x000fe200078e0a0e */
[----:B------:R-:W-:Y:S02]  /*67f0*/  SHF.R.U64 R3, R4, R24, R5 ;  /* 0x0000001804037219 */ /* 0x000fe40000001205 */
[----:B------:R-:W-:Y:S02]  /*6800*/  LOP3.LUT R0, R13, R98, RZ, 0xc0, !PT ;  /* 0x000000620d007212 */ /* 0x000fe400078ec0ff */
[----:B------:R-:W-:Y:S01]  /*6810*/  LOP3.LUT R10, R10, R97, RZ, 0xc0, !PT ;  /* 0x000000610a0a7212 */ /* 0x000fe200078ec0ff */
[----:B------:R-:W-:Y:S02]  /*6820*/  IMAD.MOV R4, RZ, RZ, -R3 ;  /* 0x000000ffff047224 */ /* 0x000fe400078e0a03 */
[----:B------:R-:W-:Y:S02]  /*6830*/  IMAD R0, R93, R3, R0 ;  /* 0x000000035d007224 */ /* 0x000fe400078e0200 */
[----:B----4-:R-:W-:-:S02]  /*6840*/  IMAD R3, R4, R28, R15 ;  /* 0x0000001c04037224 */ /* 0x010fc400078e020f */
[----:B------:R-:W-:Y:S02]  /*6850*/  @P0 IMAD R25, R21, R14, R20 ;  /* 0x0000000e15190224 */ /* 0x000fe400078e0214 */
[----:B0-----:R-:W-:Y:S02]  /*6860*/  IMAD R5, R3, R30, R10 ;  /* 0x0000001e03057224 */ /* 0x001fe400078e020a */
[----:B------:R-:W-:Y:S02]  /*6870*/  IMAD R0, R0, R29, R25 ;  /* 0x0000001d00007224 */ /* 0x000fe400078e0219 */
[----:B------:R-:W-:-:S03]  /*6880*/  IMAD.MOV.U32 R4, RZ, RZ, 0x1 ;  /* 0x00000001ff047424 */ /* 0x000fc600078e00ff */
[----:B------:R-:W-:Y:S02]  /*6890*/  SEL R100, R5, R0, !P0 ;  /* 0x0000000005647207 */ /* 0x000fe40004000000 */
[----:B------:R-:W-:Y:S02]  /*68a0*/  PRMT R3, R4, 0x7610, R3 ;  /* 0x0000761004037816 */ /* 0x000fe40000000003 */
[----:B------:R-:W-:-:S07]  /*68b0*/  SEL R0, R0, R5, !P0 ;  /* 0x0000000500007207 */ /* 0x000fce0004000000 */
.L_x_161:
[----:B------:R-:W-:Y:S01]  /*68c0*/  UIMAD.WIDE.U32 UR4, UR41, 0x24924925, URZ ;  /* 0x24924925290478a5 */ /* 0x000fe2000f8e003f */
[----:B------:R-:W-:Y:S01]  /*68d0*/  LOP3.LUT P0, RZ, R3, 0xff, RZ, 0xc0, !PT ;  /* 0x000000ff03ff7812 */ /* 0x000fe2000780c0ff */
[----:B------:R-:W-:Y:S02]  /*68e0*/  IMAD.MOV.U32 R103, RZ, RZ, R0 ;  /* 0x000000ffff677224 */ /* 0x000fe400078e0000 */
[----:B------:R-:W-:-:S04]  /*68f0*/  UIADD3 UR4, UR41, -UR5, URZ ;  /* 0x8000000529047290 */ /* 0x000fc8000fffe03f */
[----:B------:R-:W-:-:S04]  /*6900*/  ULEA.HI UR4, UR4, UR5, URZ, 0x1f ;  /* 0x0000000504047291 */ /* 0x000fc8000f8ff83f */
[----:B------:R-:W-:-:S04]  /*6910*/  USHF.R.U32.HI UR4, URZ, 0x2, UR4 ;  /* 0x000000023f047899 */ /* 0x000fc80008011604 */
[----:B------:R-:W-:Y:S01]  /*6920*/  UIMAD UR41, UR4, -0x7, UR41 ;  /* 0xfffffff9042978a4 */ /* 0x000fe2000f8e0229 */
[----:B------:R-:W-:Y:S11]  /*6930*/  @P0 BRA `(.L_x_164) ;  /* 0xffffffa800f00947 */ /* 0x000ff6000383ffff */
[----:B------:R-:W-:Y:S05]  /*6940*/  EXIT ;  /* 0x000000000000794d */ /* 0x000fea0003800000 */
.L_x_7:
        /* <DEDUP_REMOVED lines=26> */
.L_x_166:
[----:B------:R-:W0:Y:S01]  /*6af0*/  LDC.64 R30, c[0x0][0x640] ;  /* 0x00019000ff1e7b82 */ /* 0x000e220000000a00 */
[-CC-:B------:R-:W-:Y:S01]  /*6b00*/  SHF.R.U64 R22, R14, R8.reuse, R15.reuse ;  /* 0x000000080e167219 */ /* 0x180fe2000000120f */
[----:B------:R-:W-:Y:S01]  /*6b10*/  IMAD.MOV.U32 R27, RZ, RZ, 0x1 ;  /* 0x00000001ff1b7424 */ /* 0x000fe200078e00ff */
[----:B------:R-:W-:Y:S02]  /*6b20*/  SHF.R.U32.HI R7, RZ, R8, R15 ;  /* 0x00000008ff077219 */ /* 0x000fe4000001160f */
[----:B------:R-:W-:-:S03]  /*6b30*/  IADD3 R13, P0, RZ, -R22, RZ ;  /* 0x80000016ff0d7210 */ /* 0x000fc60007f1e0ff */
[----:B------:R-:W1:Y:S02]  /*6b40*/  LDC R12, c[0x0][0x618] ;  /* 0x00018600ff0c7b82 */ /* 0x000e640000000800 */
[----:B------:R-:W-:Y:S02]  /*6b50*/  IMAD.X R7, RZ, RZ, ~R7, P0 ;  /* 0x000000ffff077224 */ /* 0x000fe400000e0e07 */
[----:B------:R-:W-:-:S04]  /*6b60*/  IMAD.WIDE.U32 R10, R13, R24, R16 ;  /* 0x000000180d0a7225 */ /* 0x000fc800078e0010 */
[----:B------:R-:W2:Y:S01]  /*6b70*/  LDC R14, c[0x0][0x608] ;  /* 0x00018200ff0e7b82 */ /* 0x000ea20000000800 */
[----:B------:R-:W-:-:S04]  /*6b80*/  IMAD R8, R7, R24, RZ ;  /* 0x0000001807087224 */ /* 0x000fc800078e02ff */
[----:B------:R-:W-:-:S03]  /*6b90*/  IMAD R7, R13, R25, R8 ;  /* 0x000000190d077224 */ /* 0x000fc600078e0208 */
[----:B------:R-:W3:Y:S01]  /*6ba0*/  LDC R28, c[0x0][0x658] ;  /* 0x00019600ff1c7b82 */ /* 0x000ee20000000800 */
[----:B------:R-:W-:Y:S01]  /*6bb0*/  IMAD.IADD R7, R11, 0x1, R7 ;  /* 0x000000010b077824 */ /* 0x000fe200078e0207 */
[----:B0-----:R-:W-:Y:S01]  /*6bc0*/  ISETP.NE.U32.AND P0, PT, R30, RZ, PT ;  /* 0x000000ff1e00720c */ /* 0x001fe20003f05070 */
[----:B------:R-:W-:-:S03]  /*6bd0*/  IMAD.MOV.U32 R11, RZ, RZ, -0x1 ;  /* 0xffffffffff0b7424 */ /* 0x000fc600078e00ff */
        /* <DEDUP_REMOVED lines=8> */
[-C--:B---3--:R-:W-:Y:S02]  /*6c60*/  SHF.L.U32 R10, R11, R28.reuse, RZ ;  /* 0x0000001c0b0a7219 */ /* 0x088fe400000006ff */
[--C-:B------:R-:W-:Y:S02]  /*6c70*/  SHF.R.U64 R26, R24, R28, R7.reuse ;  /* 0x0000001c181a7219 */ /* 0x100fe40000001207 */
[----:B------:R-:W-:Y:S02]  /*6c80*/  LOP3.LUT R29, RZ, R10, RZ, 0x33, !PT ;  /* 0x0000000aff1d7212 */ /* 0x000fe400078e33ff */
[----:B------:R-:W-:Y:S01]  /*6c90*/  SHF.R.U32.HI R11, RZ, R28, R7 ;  /* 0x0000001cff0b7219 */ /* 0x000fe20000011607 */
[----:B------:R-:W3:Y:S01]  /*6ca0*/  LDC R32, c[0x0][0x610] ;  /* 0x00018400ff207b82 */ /* 0x000ee20000000800 */
[----:B------:R-:W-:Y:S01]  /*6cb0*/  IMAD.MOV.U32 R10, RZ, RZ, R26 ;  /* 0x000000ffff0a7224 */ /* 0x000fe200078e001a */
[----:B------:R-:W-:Y:S06]  /*6cc0*/  @!P0 BRA `(.L_x_167) ;  /* 0x0000000000288947 */ /* 0x000fec0003800000 */
        /* <DEDUP_REMOVED lines=10> */
.L_x_167:
[----:B------:R-:W-:Y:S02]  /*6d70*/  ISETP.NE.AND P0, PT, R2, 0x1, PT ;  /* 0x000000010200780c */ /* 0x000fe40003f05270 */
[----:B-1----:R-:W-:Y:S01]  /*6d80*/  SHF.R.U64 R8, R10, R8, R11 ;  /* 0x000000080a087219 */ /* 0x002fe2000000120b */
[----:B0-----:R-:W-:Y:S01]  /*6d90*/  VIADD R11, R21, 0xffffffff ;  /* 0xffffffff150b7836 */ /* 0x001fe20000000000 */
[----:B------:R-:W-:Y:S02]  /*6da0*/  SHF.L.U32 R27, R27, R28, RZ ;  /* 0x0000001c1b1b7219 */ /* 0x000fe400000006ff */
[----:B------:R-:W-:Y:S01]  /*6db0*/  LOP3.LUT R5, R24, R29, RZ, 0xc0, !PT ;  /* 0x0000001d18057212 */ /* 0x000fe200078ec0ff */
[----:B------:R-:W-:-:S04]  /*6dc0*/  IMAD.MOV R7, RZ, RZ, -R8 ;  /* 0x000000ffff077224 */ /* 0x000fc800078e0a08 */
[----:B------:R-:W-:Y:S02]  /*6dd0*/  IMAD R5, R27, R8, R5 ;  /* 0x000000081b057224 */ /* 0x000fe400078e0205 */
[----:B------:R-:W-:Y:S01]  /*6de0*/  @P0 IMAD R6, R9, R23, R4 ;  /* 0x0000001709060224 */ /* 0x000fe200078e0204 */
[----:B------:R-:W-:Y:S01]  /*6df0*/  LOP3.LUT R9, R20, R11, RZ, 0xc0, !PT ;  /* 0x0000000b14097212 */ /* 0x000fe200078ec0ff */
[----:B--2---:R-:W-:Y:S02]  /*6e00*/  IMAD R4, R7, R25, R26 ;  /* 0x0000001907047224 */ /* 0x004fe400078e021a */
[----:B---3--:R-:W-:Y:S02]  /*6e10*/  IMAD R6, R5, R32, R6 ;  /* 0x0000002005067224 */ /* 0x008fe400078e0206 */
[----:B------:R-:W-:Y:S02]  /*6e20*/  IMAD R5, R4, R21, R9 ;  /* 0x0000001504057224 */ /* 0x000fe400078e0209 */
[----:B------:R-:W-:-:S02]  /*6e30*/  IMAD.MOV.U32 R8, RZ, RZ, 0x1 ;  /* 0x00000001ff087424 */ /* 0x000fc400078e00ff */
[----:B------:R-:W-:Y:S01]  /*6e40*/  IMAD.MOV.U32 R7, RZ, RZ, R22 ;  /* 0x000000ffff077224 */ /* 0x000fe200078e0016 */
[----:B------:R-:W-:Y:S02]  /*6e50*/  SEL R21, R5, R6, !P0 ;  /* 0x0000000605157207 */ /* 0x000fe40004000000 */
[----:B------:R-:W-:-:S07]  /*6e60*/  SEL R20, R6, R5, !P0 ;  /* 0x0000000506147207 */ /* 0x000fce0004000000 */
.L_x_165:
[----:B------:R-:W-:-:S08]  /*6e70*/  NOP ;  /* 0x0000000000007918 */ /* 0x000fd00000000000 */
[----:B------:R-:W0:-:S00]  /*6e80*/  USETMAXREG.DEALLOC.CTAPOOL 0x28 ;  /* 0x00000028000079c8 */ /* 0x000e0000080e0500 */
[----:B0-----:R-:W-:-:S13]  /*6e90*/  ISETP.NE.AND P0, PT, R3, RZ, PT ;  /* 0x000000ff0300720c */ /* 0x001fda0003f05270 */
[----:B------:R-:W-:Y:S05]  /*6ea0*/  @P0 EXIT ;  /* 0x000000000000094d */ /* 0x000fea0003800000 */
[----:B------:R-:W-:Y:S01]  /*6eb0*/  LOP3.LUT P0, RZ, R8, 0xff, RZ, 0xc0, !PT ;  /* 0x000000ff08ff7812 */ /* 0x000fe2000780c0ff */
[----:B------:R-:W-:Y:S02]  /*6ec0*/  IMAD.MOV.U32 R3, RZ, RZ, 0x1 ;  /* 0x00000001ff037424 */ /* 0x000fe400078e00ff */
[----:B------:R-:W-:-:S10]  /*6ed0*/  IMAD.MOV.U32 R8, RZ, RZ, RZ ;  /* 0x000000ffff087224 */ /* 0x000fd400078e00ff */
[----:B------:R-:W-:Y:S05]  /*6ee0*/  @!P0 BRA `(.L_x_168) ;  /* 0x0000000c00308947 */ /* 0x000fea0003800000 */
[----:B------:R-:W0:Y:S01]  /*6ef0*/  LDC R3, c[0x0][0x28c] ;  /* 0x0000a300ff037b82 */ /* 0x000e220000000800 */
[----:B------:R-:W1:Y:S01]  /*6f00*/  S2R R13, SR_CgaCtaId ;  /* 0x00000000000d7919 */ /* 0x000e620000008800 */
[----:B------:R-:W-:Y:S01]  /*6f10*/  ULDC UR5, c[0x0][0x658] ;  /* 0x0001960000057ab9 */ /* 0x000fe20000000800 */
[----:B------:R-:W-:Y:S01]  /*6f20*/  UMOV UR6, 0xffffffff ;  /* 0xffffffff00067882 */ /* 0x000fe20000000000 */
[----:B------:R-:W-:Y:S01]  /*6f30*/  BSSY B0, `(.L_x_168) ;  /* 0x00000c7000007945 */ /* 0x000fe20003800000 */
[----:B------:R-:W-:Y:S01]  /*6f40*/  USHF.L.U32 UR6, UR6, UR5, URZ ;  /* 0x0000000506067299 */ /* 0x000fe2000800063f */
[----:B------:R-:W-:Y:S01]  /*6f50*/  IMAD.MOV.U32 R10, RZ, RZ, 0x1 ;  /* 0x00000001ff0a7424 */ /* 0x000fe200078e00ff */
[----:B------:R-:W-:Y:S01]  /*6f60*/  LOP3.LUT R9, R18, 0x2, RZ, 0xfc, !PT ;  /* 0x0000000212097812 */ /* 0x000fe200078efcff */
[----:B------:R-:W-:Y:S01]  /*6f70*/  IMAD.MOV.U32 R8, RZ, RZ, RZ ;  /* 0x000000ffff087224 */ /* 0x000fe200078e00ff */
[----:B------:R-:W-:Y:S01]  /*6f80*/  ULDC UR4, c[0x0][0x600] ;  /* 0x0001800000047ab9 */ /* 0x000fe20000000800 */
[----:B------:R-:W-:Y:S01]  /*6f90*/  UMOV UR7, 0x1 ;  /* 0x0000000100077882 */ /* 0x000fe20000000000 */
[----:B------:R-:W-:-:S02]  /*6fa0*/  UIADD3 UR15, UR4, -0x1, URZ ;  /* 0xffffffff040f7890 */ /* 0x000fc4000fffe03f */
[----:B------:R-:W-:Y:S02]  /*6fb0*/  USHF.L.U32 UR17, UR7, UR5, URZ ;  /* 0x0000000507117299 */ /* 0x000fe4000800063f */
[----:B------:R-:W-:Y:S01]  /*6fc0*/  ULOP3.LUT UR16, URZ, UR6, URZ, 0x33, !UPT ;  /* 0x000000063f107292 */ /* 0x000fe2000f8e333f */
[----:B------:R-:W-:Y:S01]  /*6fd0*/  ULDC.64 UR20, c[0x0][0x198] ;  /* 0x0000660000147ab9 */ /* 0x000fe20000000a00 */
[----:B0-----:R-:W-:-:S05]  /*6fe0*/  VIADD R3, R3, 0x3f ;  /* 0x0000003f03037836 */ /* 0x001fca0000000000 */
[----:B------:R-:W-:-:S04]  /*6ff0*/  SHF.R.S32.HI R4, RZ, 0x1f, R3 ;  /* 0x0000001fff047819 */ /* 0x000fc80000011403 */
[----:B------:R-:W-:Y:S01]  /*7000*/  LEA.HI R4, R4, R3, RZ, 0x6 ;  /* 0x0000000304047211 */ /* 0x000fe200078f30ff */
[C---:B-1----:R-:W-:Y:S02]  /*7010*/  IMAD.SHL.U32 R12, R13.reuse, 0x20, RZ ;  /* 0x000000200d0c7824 */ /* 0x042fe400078e00ff */
[----:B------:R-:W-:Y:S01]  /*7020*/  IMAD.SHL.U32 R13, R13, 0x800, RZ ;  /* 0x000008000d0d7824 */ /* 0x000fe200078e00ff */
[----:B------:R-:W-:Y:S01]  /*7030*/  SHF.R.S32.HI R11, RZ, 0x6, R4 ;  /* 0x00000006ff0b7819 */ /* 0x000fe20000011404 */
[----:B------:R-:W-:Y:S01]  /*7040*/  IMAD.MOV.U32 R3, RZ, RZ, 0x1 ;  /* 0x00000001ff037424 */ /* 0x000fe200078e00ff */
[----:B------:R-:W-:Y:S02]  /*7050*/  LOP3.LUT R12, R12, 0x60, RZ, 0xc0, !PT ;  /* 0x000000600c0c7812 */ /* 0x000fe400078ec0ff */
[----:B------:R-:W-:Y:S01]  /*7060*/  LOP3.LUT R13, R13, 0x1800, RZ, 0xc0, !PT ;  /* 0x000018000d0d7812 */ /* 0x000fe200078ec0ff */
[----:B------:R-:W-:-:S07]  /*7070*/  VIADD R19, R11, 0x1 ;  /* 0x000000010b137836 */ /* 0x000fce0000000000 */
.L_x_179:
[----:B------:R-:W-:-:S03]  /*7080*/  UMOV UR4, 0xffffffff ;  /* 0xffffffff00047882 */ /* 0x000fc60000000000 */
[----:B------:R-:W-:Y:S05]  /*7090*/  BRA.DIV UR4, `(.L_x_169) ;  /* 0x0000001204187947 */ /* 0x000fea000b800000 */
[----:B------:R-:W-:-:S13]  /*70a0*/  ELECT P6, URZ, PT ;  /* 0x00000000003f782f */ /* 0x000fda00038c0000 */
.L_x_193:
[----:B------:R-:W0:Y:S01]  /*70b0*/  LDC R4, c[0x0][0x28c] ;  /* 0x0000a300ff047b82 */ /* 0x000e220000000800 */
[----:B------:R-:W-:Y:S01]  /*70c0*/  BSSY B1, `(.L_x_170) ;  /* 0x0000038000017945 */ /* 0x000fe20003800000 */
[----:B0-----:R-:W-:-:S13]  /*70d0*/  ISETP.LT.OR P6, PT, R4, 0x1, !P6 ;  /* 0x000000010400780c */ /* 0x001fda00077c1670 */
[----:B------:R-:W-:Y:S05]  /*70e0*/  @P6 BRA `(.L_x_171) ;  /* 0x0000000000d46947 */ /* 0x000fea0003800000 */
[----:B------:R-:W-:Y:S02]  /*70f0*/  IMAD.SHL.U32 R20, R20, 0x80, RZ ;  /* 0x0000008014147824 */ /* 0x000fe400078e00ff */
[----:B------:R-:W-:Y:S02]  /*7100*/  IMAD R21, R21, 0x80, R12 ;  /* 0x0000008015157824 */ /* 0x000fe400078e020c */
[----:B------:R-:W-:Y:S02]  /*7110*/  IMAD.MOV.U32 R22, RZ, RZ, RZ ;  /* 0x000000ffff167224 */ /* 0x000fe400078e00ff */
[----:B------:R-:W-:Y:S02]  /*7120*/  IMAD.MOV.U32 R4, RZ, RZ, R19 ;  /* 0x000000ffff047224 */ /* 0x000fe400078e0013 */
[----:B------:R-:W-:Y:S02]  /*7130*/  IMAD.MOV.U32 R5, RZ, RZ, R3 ;  /* 0x000000ffff057224 */ /* 0x000fe400078e0003 */
[----:B------:R-:W-:-:S07]  /*7140*/  IMAD.MOV.U32 R6, RZ, RZ, R8 ;  /* 0x000000ffff067224 */ /* 0x000fce00078e0008 */
.L_x_174:
[----:B------:R-:W0:Y:S01]  /*7150*/  S2R R15, SR_CgaCtaId ;  /* 0x00000000000f7919 */ /* 0x000e220000008800 */
[----:B------:R-:W-:Y:S02]  /*7160*/  MOV R14, 0x400 ;  /* 0x00000400000e7802 */ /* 0x000fe40000000f00 */
[----:B------:R-:W-:Y:S02]  /*7170*/  ISETP.NE.AND P1, PT, R0, RZ, PT ;  /* 0x000000ff0000720c */ /* 0x000fe40003f25270 */
[----:B0-----:R-:W-:Y:S02]  /*7180*/  LEA R25, R15, R14, 0x18 ;  /* 0x0000000e0f197211 */ /* 0x001fe400078ec0ff */
[----:B------:R-:W-:-:S09]  /*7190*/  SHF.L.U32 R14, R5, 0x1f, RZ ;  /* 0x0000001f050e7819 */ /* 0x000fd200000006ff */
[----:B------:R-:W0:Y:S01]  /*71a0*/  @!P1 LDC R15, c[0x0][0x500] ;  /* 0x00014000ff0f9b82 */ /* 0x000e220000000800 */
[----:B------:R-:W-:-:S04]  /*71b0*/  IMAD R23, R6, 0x8, R25 ;  /* 0x0000000806177824 */ /* 0x000fc800078e0219 */
[----:B------:R-:W1:Y:S02]  /*71c0*/  SYNCS.PHASECHK.TRANS64.TRYWAIT P0, [R23+URZ+0x38], R14 ;  /* 0x0000380e170075a7 */ /* 0x000e64000800017f */
[----:B-1----:R-:W-:Y:S05]  /*71d0*/  @!P0 BRA `(.L_x_172) ;  /* 0x0000000c00e88947 */ /* 0x002fea0003800000 */
.L_x_194:
[----:B-1----:R-:W-:Y:S01]  /*71e0*/  PRMT R14, R9, 0x9910, RZ ;  /* 0x00009910090e7816 */ /* 0x002fe200000000ff */
[----:B0-----:R0:W-:Y:S03]  /*71f0*/  @!P1 SYNCS.ARRIVE.TRANS64 RZ, [R23+URZ], R15 ;  /* 0x0000000f17ff99a7 */ /* 0x0011e6000800003f */
[----:B------:R-:W-:-:S13]  /*7200*/  ISETP.NE.AND P0, PT, R14, 0x2, PT ;  /* 0x000000020e00780c */ /* 0x000fda0003f05270 */
[----:B0-----:R-:W-:Y:S05]  /*7210*/  @P0 BRA `(.L_x_173) ;  /* 0x0000000000040947 */ /* 0x001fea0003800000 */
[----:B------:R-:W-:Y:S01]  /*7220*/  BPT.TRAP 0x1 ;  /* 0x000000040000795c */ /* 0x000fe20000300000 */
.L_x_173:
[C---:B------:R-:W-:Y:S01]  /*7230*/  IMAD R14, R6.reuse, 0x2000, R13 ;  /* 0x00002000060e7824 */ /* 0x040fe200078e020d */
[----:B------:R-:W-:Y:S01]  /*7240*/  R2UR UR9, R23 ;  /* 0x00000000170972ca */ /* 0x000fe200000e0000 */
[--C-:B------:R-:W-:Y:S01]  /*7250*/  IMAD R15, R6, 0x4000, R25.reuse ;  /* 0x00004000060f7824 */ /* 0x100fe200078e0219 */
[----:B------:R-:W-:Y:S01]  /*7260*/  UIADD3 UR4, UP0, UR20, 0xf0, URZ ;  /* 0x000000f014047890 */ /* 0x000fe2000ff1e03f */
[----:B------:R-:W-:Y:S01]  /*7270*/  IMAD R14, R14, 0x2, R25 ;  /* 0x000000020e0e7824 */ /* 0x000fe200078e0219 */
[----:B------:R-:W-:Y:S01]  /*7280*/  R2UR UR11, R20 ;  /* 0x00000000140b72ca */ /* 0x000fe200000e0000 */
[----:B------:R-:W-:Y:S01]  /*7290*/  VIADD R4, R4, 0xffffffff ;  /* 0xffffffff04047836 */ /* 0x000fe20000000000 */
[----:B------:R-:W-:Y:S01]  /*72a0*/  R2UR UR5, R15 ;  /* 0x000000000f0572ca */ /* 0x000fe200000e0000 */
[----:B------:R-:W-:Y:S01]  /*72b0*/  UIADD3 UR22, UP1, UR20, 0x1f0, URZ ;  /* 0x000001f014167890 */ /* 0x000fe2000ff3e03f */
[----:B------:R-:W-:Y:S01]  /*72c0*/  R2UR UR8, R14 ;  /* 0x000000000e0872ca */ /* 0x000fe200000e0000 */
[----:B------:R-:W-:Y:S01]  /*72d0*/  VIADD R6, R6, 0x1 ;  /* 0x0000000106067836 */ /* 0x000fe20000000000 */
[----:B------:R-:W-:Y:S01]  /*72e0*/  R2UR UR10, R22 ;  /* 0x00000000160a72ca */ /* 0x000fe200000e0000 */
[----:B------:R-:W-:Y:S01]  /*72f0*/  UIADD3.X UR23, URZ, UR21, URZ, UP1, !UPT ;  /* 0x000000153f177290 */ /* 0x000fe20008ffe43f */
[----:B------:R-:W-:Y:S01]  /*7300*/  R2UR UR12, R7 ;  /* 0x00000000070c72ca */ /* 0x000fe200000e0000 */
[----:B------:R-:W-:Y:S01]  /*7310*/  UMOV UR6, 0x0 ;  /* 0x0000000000067882 */ /* 0x000fe20000000000 */
[----:B------:R-:W-:Y:S01]  /*7320*/  R2UR UR18, R21 ;  /* 0x00000000151272ca */ /* 0x000fe200000e0000 */
[----:B------:R-:W-:Y:S01]  /*7330*/  UMOV UR7, 0x10000000 ;  /* 0x1000000000077882 */ /* 0x000fe20000000000 */
[----:B------:R-:W-:Y:S01]  /*7340*/  ISETP.GT.AND P1, PT, R4, 0x1, PT ;  /* 0x000000010400780c */ /* 0x000fe20003f24270 */
[----:B------:R-:W-:Y:S01]  /*7350*/  UMOV UR19, 0xf0000 ;  /* 0x000f000000137882 */ /* 0x000fe20000000000 */
[----:B------:R-:W-:Y:S01]  /*7360*/  ISETP.NE.AND P0, PT, R6, 0x7, PT ;  /* 0x000000070600780c */ /* 0x000fe20003f05270 */
[----:B------:R-:W-:Y:S01]  /*7370*/  UIADD3 UR13, UR5, 0x180, URZ ;  /* 0x00000180050d7890 */ /* 0x000fe2000fffe03f */
[----:B------:R-:W-:Y:S01]  /*7380*/  VIADD R22, R22, 0x40 ;  /* 0x0000004016167836 */ /* 0x000fe20000000000 */
[----:B------:R-:W-:Y:S01]  /*7390*/  UIADD3.X UR5, URZ, UR21, URZ, UP0, !UPT ;  /* 0x000000153f057290 */ /* 0x000fe200087fe43f */
[----:B------:R-:W-:Y:S01]  /*73a0*/  SEL R14, RZ, 0x1, P0 ;  /* 0x00000001ff0e7807 */ /* 0x000fe20000000000 */
[----:B------:R-:W-:Y:S01]  /*73b0*/  UIADD3 UR14, UR8, 0x1c180, URZ ;  /* 0x0001c180080e7890 */ /* 0x000fe2000fffe03f */
[----:B------:R-:W-:-:S02]  /*73c0*/  SEL R6, R6, RZ, P0 ;  /* 0x000000ff06067207 */ /* 0x000fc40000000000 */
[----:B------:R-:W-:Y:S01]  /*73d0*/  UMOV UR8, UR13 ;  /* 0x0000000d00087c82 */ /* 0x000fe20008000000 */
[----:B------:R-:W-:-:S03]  /*73e0*/  LOP3.LUT R5, R5, R14, RZ, 0x3c, !PT ;  /* 0x0000000e05057212 */ /* 0x000fc600078e3cff */
[----:B------:R0:W-:Y:S02]  /*73f0*/  UTMALDG.3D [UR8], [UR4], desc[UR6] ;  /* 0x00000608040075b4 */ /* 0x0001e40008011000 */
[----:B0-----:R-:W-:Y:S01]  /*7400*/  UMOV UR8, UR14 ;  /* 0x0000000e00087c82 */ /* 0x001fe20008000000 */
[----:B------:R-:W-:Y:S02]  /*7410*/  UMOV UR11, UR18 ;  /* 0x00000012000b7c82 */ /* 0x000fe40008000000 */
[----:B------:R0:W-:Y:S02]  /*7420*/  UTMALDG.3D.MULTICAST [UR8], [UR22], UR19, desc[UR6] ;  /* 0x00000608160073b4 */ /* 0x0001e40008011813 */
[----:B0-----:R-:W-:Y:S05]  /*7430*/  @P1 BRA `(.L_x_174) ;  /* 0xfffffffc00441947 */ /* 0x001fea000383ffff */
.L_x_171:
[----:B------:R-:W-:Y:S05]  /*7440*/  BSYNC B1 ;  /* 0x0000000000017941 */ /* 0x000fea0003800000 */
.L_x_170:
[----:B------:R-:W-:Y:S01]  /*7450*/  LOP3.LUT P1, RZ, R10, 0xff, RZ, 0xc0, !PT ;  /* 0x000000ff0aff7812 */ /* 0x000fe2000782c0ff */
[C---:B------:R-:W-:Y:S01]  /*7460*/  IMAD.IADD R15, R11.reuse, 0x1, R8 ;  /* 0x000000010b0f7824 */ /* 0x040fe200078e0208 */
[----:B------:R-:W-:Y:S01]  /*7470*/  ULDC.64 UR4, c[0x0][0x650] ;  /* 0x0001940000047ab9 */ /* 0x000fe20000000a00 */
[----:B------:R-:W-:Y:S01]  /*7480*/  ISETP.GE.U32.AND P2, PT, R11, 0x7, PT ;  /* 0x000000070b00780c */ /* 0x000fe20003f46070 */
[----:B------:R-:W-:Y:S01]  /*7490*/  BSSY B1, `(.L_x_175) ;  /* 0x000006e000017945 */ /* 0x000fe20003800000 */
[C---:B------:R-:W-:Y:S01]  /*74a0*/  IMAD.WIDE.U32 R4, R15.reuse, 0x24924925, RZ ;  /* 0x249249250f047825 */ /* 0x040fe200078e00ff */
[----:B------:R-:W-:Y:S02]  /*74b0*/  ISETP.GT.U32.AND P0, PT, R15, 0x6, PT ;  /* 0x000000060f00780c */ /* 0x000fe40003f04070 */
[----:B------:R-:W-:Y:S01]  /*74c0*/  PRMT R10, RZ, 0x7610, R10 ;  /* 0x00007610ff0a7816 */ /* 0x000fe2000000000a */
[----:B------:R-:W-:Y:S01]  /*74d0*/  IMAD.MOV.U32 R20, RZ, RZ, -0x1 ;  /* 0xffffffffff147424 */ /* 0x000fe200078e00ff */
[----:B------:R-:W-:Y:S01]  /*74e0*/  ISETP.LT.U32.AND P0, PT, R11, 0x7, P0 ;  /* 0x000000070b00780c */ /* 0x000fe20000701070 */
[----:B------:R-:W-:-:S02]  /*74f0*/  IMAD.MOV.U32 R21, RZ, RZ, -0x1 ;  /* 0xffffffffff157424 */ /* 0x000fc400078e00ff */
[----:B------:R-:W0:Y:S01]  /*7500*/  @P1 S2R R7, SR_CgaCtaId ;  /* 0x0000000000071919 */ /* 0x000e220000008800 */
[----:B------:R-:W-:Y:S02]  /*7510*/  SEL R4, RZ, 0x1, !P0 ;  /* 0x00000001ff047807 */ /* 0x000fe40004000000 */
[----:B------:R-:W-:Y:S02]  /*7520*/  IADD3 R16, P0, R16, UR36, RZ ;  /* 0x0000002410107c10 */ /* 0x000fe4000ff1e0ff */
[----:B------:R-:W-:Y:S02]  /*7530*/  @P1 MOV R6, 0x400 ;  /* 0x0000040000061802 */ /* 0x000fe40000000f00 */
[----:B------:R-:W-:Y:S02]  /*7540*/  IADD3.X R17, R17, UR42, RZ, P0, !PT ;  /* 0x0000002a11117c10 */ /* 0x000fe400087fe4ff */
[----:B------:R-:W-:Y:S02]  /*7550*/  ISETP.GE.U32.AND P0, PT, R16, UR4, PT ;  /* 0x0000000410007c0c */ /* 0x000fe4000bf06070 */
[----:B------:R-:W-:-:S02]  /*7560*/  LOP3.LUT R3, R3, R4, RZ, 0x3c, !PT ;  /* 0x0000000403037212 */ /* 0x000fc400078e3cff */
[----:B------:R-:W-:Y:S02]  /*7570*/  ISETP.GE.U32.AND.EX P0, PT, R17, UR5, PT, P0 ;  /* 0x0000000511007c0c */ /* 0x000fe4000bf06100 */
[----:B------:R-:W-:Y:S02]  /*7580*/  PRMT R4, RZ, 0x7610, R4 ;  /* 0x00007610ff047816 */ /* 0x000fe40000000004 */
[----:B0-----:R-:W-:Y:S01]  /*7590*/  @P1 LEA R6, R7, R6, 0x18 ;  /* 0x0000000607061211 */ /* 0x001fe200078ec0ff */
[----:B------:R-:W-:-:S03]  /*75a0*/  IMAD.IADD R7, R15, 0x1, -R5 ;  /* 0x000000010f077824 */ /* 0x000fc600078e0a05 */
[----:B------:R0:W-:Y:S02]  /*75b0*/  @P1 SYNCS.ARRIVE.TRANS64.A1T0 RZ, [R6+URZ+0x88], RZ ;  /* 0x000088ff06ff19a7 */ /* 0x0001e4000810003f */
[----:B------:R-:W-:-:S04]  /*75c0*/  LEA.HI R7, R7, R5, RZ, 0x1f ;  /* 0x0000000507077211 */ /* 0x000fc800078ff8ff */
[----:B------:R-:W-:Y:S01]  /*75d0*/  SHF.R.U32.HI R8, RZ, 0x2, R7 ;  /* 0x00000002ff087819 */ /* 0x000fe20000011607 */
[----:B------:R-:W-:-:S03]  /*75e0*/  IMAD.MOV.U32 R7, RZ, RZ, -0x1 ;  /* 0xffffffffff077424 */ /* 0x000fc600078e00ff */
[----:B------:R-:W-:Y:S01]  /*75f0*/  @P2 LOP3.LUT R3, R3, 0x1, R8, 0x78, !PT ;  /* 0x0000000103032812 */ /* 0x000fe200078e7808 */
[----:B------:R-:W-:Y:S01]  /*7600*/  IMAD R8, R8, -0x7, R15 ;  /* 0xfffffff908087824 */ /* 0x000fe200078e020f */
[----:B0-----:R-:W-:Y:S06]  /*7610*/  @P0 BRA `(.L_x_176) ;  /* 0x0000000400540947 */ /* 0x001fec0003800000 */
[----:B------:R-:W0:Y:S01]  /*7620*/  S2R R15, SR_CTAID.X ;  /* 0x00000000000f7919 */ /* 0x000e220000002500 */
[----:B------:R-:W-:Y:S01]  /*7630*/  ULDC.64 UR4, c[0x0][0x628] ;  /* 0x00018a0000047ab9 */ /* 0x000fe20000000a00 */
[----:B------:R-:W-:Y:S01]  /*7640*/  ULDC UR7, c[0x0][0x630] ;  /* 0x00018c0000077ab9 */ /* 0x000fe20000000800 */
[----:B------:R-:W-:Y:S01]  /*7650*/  ISETP.NE.U32.AND P0, PT, RZ, UR4, PT ;  /* 0x00000004ff007c0c */ /* 0x000fe2000bf05070 */
[----:B------:R-:W1:Y:S01]  /*7660*/  S2R R20, SR_CTAID.Y ;  /* 0x0000000000147919 */ /* 0x000e620000002600 */
[----:B------:R-:W-:Y:S01]  /*7670*/  ULDC UR8, c[0x0][0x150] ;  /* 0x0000540000087ab9 */ /* 0x000fe20000000800 */
[----:B------:R-:W-:Y:S01]  /*7680*/  IMAD.MOV.U32 R4, RZ, RZ, R16 ;  /* 0x000000ffff047224 */ /* 0x000fe200078e0010 */
[----:B------:R-:W-:Y:S01]  /*7690*/  ISETP.NE.AND.EX P0, PT, RZ, UR5, PT, P0 ;  /* 0x00000005ff007c0c */ /* 0x000fe2000bf05300 */
[----:B------:R-:W-:Y:S01]  /*76a0*/  IMAD.MOV.U32 R5, RZ, RZ, R17 ;  /* 0x000000ffff057224 */ /* 0x000fe200078e0011 */
[----:B0-----:R-:W-:-:S11]  /*76b0*/  I2FP.F32.U32 R22, R15 ;  /* 0x0000000f00167245 */ /* 0x001fd60000201000 */
[----:B------:R-:W-:Y:S05]  /*76c0*/  @!P0 BRA `(.L_x_177) ;  /* 0x0000000000288947 */ /* 0x000fea0003800000 */
[----:B------:R-:W-:Y:S02]  /*76d0*/  ULDC UR6, c[0x0][0x634] ;  /* 0x00018d0000067ab9 */ /* 0x000fe40000000800 */
[----:B------:R-:W-:-:S05]  /*76e0*/  IADD3 R5, P0, R16, UR6, RZ ;  /* 0x0000000610057c10 */ /* 0x000fca000ff1e0ff */
[----:B------:R-:W-:-:S04]  /*76f0*/  IMAD.X R21, RZ, RZ, R17, P0 ;  /* 0x000000ffff157224 */ /* 0x000fc800000e0611 */
[----:B------:R-:W-:-:S04]  /*7700*/  IMAD.WIDE.U32 R6, R21, UR4, RZ ;  /* 0x0000000415067c25 */ /* 0x000fc8000f8e00ff */
[----:B------:R-:W-:-:S04]  /*7710*/  IMAD.WIDE.U32 R6, P0, R5, UR5, R6 ;  /* 0x0000000505067c25 */ /* 0x000fc8000f800006 */
[----:B------:R-:W-:-:S04]  /*7720*/  IMAD.WIDE.U32 R4, R5, UR4, RZ ;  /* 0x0000000405047c25 */ /* 0x000fc8000f8e00ff */
[----:B------:R-:W-:Y:S01]  /*7730*/  IMAD.MOV.U32 R4, RZ, RZ, R7 ;  /* 0x000000ffff047224 */ /* 0x000fe200078e0007 */
[----:B------:R-:W-:Y:S01]  /*7740*/  IADD3 RZ, P1, R5, R6, RZ ;  /* 0x0000000605ff7210 */ /* 0x000fe20007f3e0ff */
[----:B------:R-:W-:-:S04]  /*7750*/  IMAD.X R5, RZ, RZ, RZ, P0 ;  /* 0x000000ffff057224 */ /* 0x000fc800000e06ff */
[----:B------:R-:W-:-:S08]  /*7760*/  IMAD.WIDE.U32.X R4, R21, UR5, R4, P1 ;  /* 0x0000000515047c25 */ /* 0x000fd000088e0404 */
.L_x_177:
[--C-:B------:R-:W-:Y:S01]  /*7770*/  SHF.R.U64 R14, R4, UR7, R5.reuse ;  /* 0x00000007040e7c19 */ /* 0x100fe20008001205 */
[----:B------:R-:W-:Y:S01]  /*7780*/  FMUL R22, R22, UR8 ;  /* 0x0000000816167c20 */ /* 0x000fe20008400000 */
[----:B------:R-:W-:Y:S01]  /*7790*/  SHF.R.U32.HI R4, RZ, UR7, R5 ;  /* 0x00000007ff047c19 */ /* 0x000fe20008011605 */
[----:B------:R-:W0:Y:S01]  /*77a0*/  LDC R6, c[0x0][0x144] ;  /* 0x00005100ff067b82 */ /* 0x000e220000000800 */
[----:B------:R-:W-:Y:S01]  /*77b0*/  IADD3 R5, P0, RZ, -R14, RZ ;  /* 0x8000000eff057210 */ /* 0x000fe20007f1e0ff */
[----:B------:R-:W-:Y:S01]  /*77c0*/  ULDC UR6, c[0x0][0x154] ;  /* 0x0000550000067ab9 */ /* 0x000fe20000000800 */
[----:B-1----:R-:W-:Y:S01]  /*77d0*/  I2FP.F32.U32 R7, R20 ;  /* 0x0000001400077245 */ /* 0x002fe20000201000 */
[----:B------:R-:W1:Y:S01]  /*77e0*/  F2I.U32.TRUNC.NTZ R22, R22 ;  /* 0x0000001600167305 */ /* 0x000e62000020f000 */
[----:B------:R-:W-:Y:S01]  /*77f0*/  ULDC.64 UR4, c[0x0][0x620] ;  /* 0x0001880000047ab9 */ /* 0x000fe20000000a00 */
[----:B------:R-:W-:Y:S01]  /*7800*/  IMAD.X R4, RZ, RZ, ~R4, P0 ;  /* 0x000000ffff047224 */ /* 0x000fe200000e0e04 */
[----:B------:R-:W-:Y:S01]  /*7810*/  ISETP.NE.AND P2, PT, R2, 0x1, PT ;  /* 0x000000010200780c */ /* 0x000fe20003f45270 */
[----:B------:R-:W-:Y:S01]  /*7820*/  FMUL R23, R7, UR6 ;  /* 0x0000000607177c20 */ /* 0x000fe20008400000 */
[----:B------:R-:W2:Y:S01]  /*7830*/  LDC R25, c[0x0][0x148] ;  /* 0x00005200ff197b82 */ /* 0x000ea20000000800 */
[----:B------:R-:W-:Y:S01]  /*7840*/  IMAD R4, R4, UR4, RZ ;  /* 0x0000000404047c24 */ /* 0x000fe2000f8e02ff */
[----:B------:R-:W-:-:S02]  /*7850*/  ULDC.64 UR6, c[0x0][0x640] ;  /* 0x0001900000067ab9 */ /* 0x000fc40000000a00 */
[----:B------:R-:W-:Y:S01]  /*7860*/  ISETP.NE.U32.AND P0, PT, RZ, UR6, PT ;  /* 0x00000006ff007c0c */ /* 0x000fe2000bf05070 */
[----:B------:R-:W3:Y:S01]  /*7870*/  F2I.U32.TRUNC.NTZ R23, R23 ;  /* 0x0000001700177305 */ /* 0x000ee2000020f000 */
[C---:B------:R-:W-:Y:S02]  /*7880*/  IMAD R7, R5.reuse, UR5, R4 ;  /* 0x0000000505077c24 */ /* 0x040fe4000f8e0204 */
[----:B------:R-:W-:Y:S01]  /*7890*/  IMAD.WIDE.U32 R4, R5, UR4, R16 ;  /* 0x0000000405047c25 */ /* 0x000fe2000f8e0010 */
[----:B------:R-:W-:Y:S01]  /*78a0*/  ULDC UR4, c[0x0][0x618] ;  /* 0x0001860000047ab9 */ /* 0x000fe20000000800 */
[----:B------:R-:W-:Y:S02]  /*78b0*/  ISETP.NE.AND.EX P0, PT, RZ, UR7, PT, P0 ;  /* 0x00000007ff007c0c */ /* 0x000fe4000bf05300 */
[----:B------:R-:W-:Y:S02]  /*78c0*/  IMAD.IADD R5, R5, 0x1, R7 ;  /* 0x0000000105057824 */ /* 0x000fe400078e0207 */
[----:B-1----:R-:W-:-:S03]  /*78d0*/  IMAD.MOV R22, RZ, RZ, -R22 ;  /* 0x000000ffff167224 */ /* 0x002fc600078e0a16 */
[----:B------:R-:W-:Y:S01]  /*78e0*/  SHF.R.U64 R21, R4, UR4, R5 ;  /* 0x0000000404157c19 */ /* 0x000fe20008001205 */
[----:B0-----:R-:W-:Y:S01]  /*78f0*/  IMAD R15, R6, R22, R15 ;  /* 0x00000016060f7224 */ /* 0x001fe200078e020f */
[----:B------:R-:W-:Y:S01]  /*7900*/  SHF.R.U32.HI R4, RZ, UR4, R5 ;  /* 0x00000004ff047c19 */ /* 0x000fe20008011605 */
[----:B------:R-:W-:Y:S01]  /*7910*/  ULDC UR4, c[0x0][0x608] ;  /* 0x0001820000047ab9 */ /* 0x000fe20000000800 */
[----:B---3--:R-:W-:Y:S02]  /*7920*/  IMAD.MOV R6, RZ, RZ, -R23 ;  /* 0x000000ffff067224 */ /* 0x008fe400078e0a17 */
[--C-:B------:R-:W-:Y:S02]  /*7930*/  SHF.R.U64 R22, R21, UR4, R4.reuse ;  /* 0x0000000415167c19 */ /* 0x100fe40008001204 */
[----:B------:R-:W-:Y:S01]  /*7940*/  SHF.R.U32.HI R5, RZ, UR4, R4 ;  /* 0x00000004ff057c19 */ /* 0x000fe20008011604 */
[----:B------:R-:W-:Y:S01]  /*7950*/  ULDC UR4, c[0x0][0x658] ;  /* 0x0001960000047ab9 */ /* 0x000fe20000000800 */
[----:B--2---:R-:W-:-:S02]  /*7960*/  @P2 IMAD R15, R25, R6, R20 ;  /* 0x00000006190f2224 */ /* 0x004fc400078e0214 */
[--C-:B------:R-:W-:Y:S02]  /*7970*/  SHF.R.U64 R20, R22, UR4, R5.reuse ;  /* 0x0000000416147c19 */ /* 0x100fe40008001205 */
[----:B------:R-:W-:-:S03]  /*7980*/  SHF.R.U32.HI R23, RZ, UR4, R5 ;  /* 0x00000004ff177c19 */ /* 0x000fc60008011605 */
[----:B------:R-:W-:Y:S02]  /*7990*/  IMAD.MOV.U32 R6, RZ, RZ, R20 ;  /* 0x000000ffff067224 */ /* 0x000fe400078e0014 */
[----:B------:R-:W-:Y:S01]  /*79a0*/  IMAD.MOV.U32 R5, RZ, RZ, R23 ;  /* 0x000000ffff057224 */ /* 0x000fe200078e0017 */
[----:B------:R-:W-:Y:S06]  /*79b0*/  @!P0 BRA `(.L_x_178) ;  /* 0x00000000002c8947 */ /* 0x000fec0003800000 */
        /* <DEDUP_REMOVED lines=9> */
[----:B------:R-:W-:-:S04]  /*7a50*/  IMAD.WIDE.U32.X R4, R23, UR7, R4, P1 ;  /* 0x0000000717047c25 */ /* 0x000fc800088e0404 */
[----:B------:R-:W-:-:S07]  /*7a60*/  IMAD.MOV.U32 R6, RZ, RZ, R4 ;  /* 0x000000ffff067224 */ /* 0x000fce00078e0004 */
.L_x_178:
[----:B------:R-:W-:Y:S01]  /*7a70*/  ULDC UR4, c[0x0][0x648] ;  /* 0x0001920000047ab9 */ /* 0x000fe20000000800 */
[----:B------:R-:W-:Y:S01]  /*7a80*/  LOP3.LUT R4, R22, UR16, RZ, 0xc0, !PT ;  /* 0x0000001016047c12 */ /* 0x000fe2000f8ec0ff */
[----:B------:R-:W-:Y:S01]  /*7a90*/  ULDC UR5, c[0x0][0x610] ;  /* 0x0001840000057ab9 */ /* 0x000fe20000000800 */
[----:B------:R-:W-:Y:S01]  /*7aa0*/  SHF.R.U64 R5, R6, UR4, R5 ;  /* 0x0000000406057c19 */ /* 0x000fe20008001205 */
[----:B------:R-:W-:Y:S01]  /*7ab0*/  ULDC UR4, c[0x0][0x638] ;  /* 0x00018e0000047ab9 */ /* 0x000fe20000000800 */
[----:B------:R-:W-:-:S03]  /*7ac0*/  LOP3.LUT R21, R21, UR15, RZ, 0xc0, !PT ;  /* 0x0000000f15157c12 */ /* 0x000fc6000f8ec0ff */
[----:B------:R-:W-:Y:S02]  /*7ad0*/  IMAD.MOV R7, RZ, RZ, -R5 ;  /* 0x000000ffff077224 */ /* 0x000fe400078e0a05 */
[----:B------:R-:W-:Y:S02]  /*7ae0*/  IMAD R4, R5, UR17, R4 ;  /* 0x0000001105047c24 */ /* 0x000fe4000f8e0204 */
[----:B------:R-:W-:Y:S01]  /*7af0*/  IMAD R20, R7, UR4, R20 ;  /* 0x0000000407147c24 */ /* 0x000fe2000f8e0214 */
[----:B------:R-:W-:Y:S01]  /*7b00*/  ULDC UR4, c[0x0][0x600] ;  /* 0x0001800000047ab9 */ /* 0x000fe20000000800 */
[----:B------:R-:W-:Y:S02]  /*7b10*/  IMAD R15, R4, UR5, R15 ;  /* 0x00000005040f7c24 */ /* 0x000fe4000f8e020f */
[----:B------:R-:W-:Y:S02]  /*7b20*/  IMAD R20, R20, UR4, R21 ;  /* 0x0000000414147c24 */ /* 0x000fe4000f8e0215 */
[----:B------:R-:W-:-:S02]  /*7b30*/  IMAD.MOV.U32 R4, RZ, RZ, 0x1 ;  /* 0x00000001ff047424 */ /* 0x000fc400078e00ff */
[----:B------:R-:W-:Y:S01]  /*7b40*/  IMAD.MOV.U32 R7, RZ, RZ, R14 ;  /* 0x000000ffff077224 */ /* 0x000fe200078e000e */
[----:B------:R-:W-:Y:S02]  /*7b50*/  SEL R21, R20, R15, !P2 ;  /* 0x0000000f14157207 */ /* 0x000fe40005000000 */
[----:B------:R-:W-:-:S07]  /*7b60*/  SEL R20, R15, R20, !P2 ;  /* 0x000000140f147207 */ /* 0x000fce0005000000 */
.L_x_176:
[----:B------:R-:W-:Y:S05]  /*7b70*/  BSYNC B1 ;  /* 0x0000000000017941 */ /* 0x000fea0003800000 */
.L_x_175:
[----:B------:R-:W-:-:S13]  /*7b80*/  LOP3.LUT P0, RZ, R4, 0xff, RZ, 0xc0, !PT ;  /* 0x000000ff04ff7812 */ /* 0x000fda000780c0ff */
[----:B------:R-:W-:Y:S05]  /*7b90*/  @P0 BRA `(.L_x_179) ;  /* 0xfffffff400380947 */ /* 0x000fea000383ffff */
[----:B------:R-:W-:Y:S05]  /*7ba0*/  BSYNC B0 ;  /* 0x0000000000007941 */ /* 0x000fea0003800000 */
.L_x_168:
[----:B------:R-:W-:-:S03]  /*7bb0*/  UMOV UR4, 0xffffffff ;  /* 0xffffffff00047882 */ /* 0x000fc60000000000 */
[----:B------:R-:W-:Y:S05]  /*7bc0*/  BRA.DIV UR4, `(.L_x_180) ;  /* 0x0000000604807947 */ /* 0x000fea000b800000 */
[----:B------:R-:W-:-:S13]  /*7bd0*/  ELECT P6, URZ, PT ;  /* 0x00000000003f782f */ /* 0x000fda00038c0000 */
.L_x_197:
[----:B------:R-:W-:Y:S04]  /*7be0*/  BSSY B0, `(.L_x_181) ;  /* 0x0000046000007945 */ /* 0x000fe80003800000 */
[----:B------:R-:W-:Y:S05]  /*7bf0*/  @!P6 BRA `(.L_x_182) ;  /* 0x000000040010e947 */ /* 0x000fea0003800000 */
[----:B------:R-:W-:-:S04]  /*7c00*/  LOP3.LUT R18, R18, 0x2, RZ, 0xfc, !PT ;  /* 0x0000000212127812 */ /* 0x000fc800078efcff */
[----:B------:R-:W-:-:S13]  /*7c10*/  ISETP.NE.AND P0, PT, R18, 0x3, PT ;  /* 0x000000031200780c */ /* 0x000fda0003f05270 */
[----:B------:R-:W-:Y:S05]  /*7c20*/  @!P0 BRA `(.L_x_183) ;  /* 0x0000000000048947 */ /* 0x000fea0003800000 */
[----:B------:R-:W-:Y:S01]  /*7c30*/  BPT.TRAP 0x1 ;  /* 0x000000040000795c */ /* 0x000fe20000300000 */
.L_x_183:
[----:B------:R-:W0:Y:S01]  /*7c40*/  S2R R5, SR_CgaCtaId ;  /* 0x0000000000057919 */ /* 0x000e220000008800 */
[----:B------:R-:W-:Y:S02]  /*7c50*/  MOV R0, 0x400 ;  /* 0x0000040000007802 */ /* 0x000fe40000000f00 */
[----:B------:R-:W-:Y:S02]  /*7c60*/  SHF.L.U32 R2, R3, 0x1f, RZ ;  /* 0x0000001f03027819 */ /* 0x000fe400000006ff */
[----:B0-----:R-:W-:-:S05]  /*7c70*/  LEA R5, R5, R0, 0x18 ;  /* 0x0000000005057211 */ /* 0x001fca00078ec0ff */
[----:B------:R-:W-:-:S04]  /*7c80*/  VIADD R5, R5, 0x38 ;  /* 0x0000003805057836 */ /* 0x000fc80000000000 */
[C---:B------:R-:W-:Y:S02]  /*7c90*/  IMAD R7, R8.reuse, 0x8, R5 ;  /* 0x0000000808077824 */ /* 0x040fe400078e0205 */
[----:B------:R-:W-:Y:S02]  /*7ca0*/  VIADD R8, R8, 0x1 ;  /* 0x0000000108087836 */ /* 0x000fe40000000000 */
[----:B------:R-:W0:Y:S03]  /*7cb0*/  SYNCS.PHASECHK.TRANS64.TRYWAIT P0, [R7+URZ], R2 ;  /* 0x00000002070075a7 */ /* 0x000e26000800017f */
[----:B------:R-:W-:-:S04]  /*7cc0*/  ISETP.NE.AND P1, PT, R8, 0x7, PT ;  /* 0x000000070800780c */ /* 0x000fc80003f25270 */
[----:B------:R-:W-:Y:S02]  /*7cd0*/  SEL R0, RZ, 0x1, P1 ;  /* 0x00000001ff007807 */ /* 0x000fe40000800000 */
[----:B------:R-:W-:Y:S02]  /*7ce0*/  SEL R8, R8, RZ, P1 ;  /* 0x000000ff08087207 */ /* 0x000fe40000800000 */
[----:B------:R-:W-:-:S03]  /*7cf0*/  LOP3.LUT R9, R3, R0, RZ, 0x3c, !PT ;  /* 0x0000000003097212 */ /* 0x000fc600078e3cff */
[----:B------:R-:W-:Y:S01]  /*7d00*/  IMAD R6, R8, 0x8, R5 ;  /* 0x0000000808067824 */ /* 0x000fe200078e0205 */
[----:B------:R-:W-:Y:S01]  /*7d10*/  SHF.L.U32 R3, R9, 0x1f, RZ ;  /* 0x0000001f09037819 */ /* 0x000fe200000006ff */
[----:B0-----:R-:W-:Y:S06]  /*7d20*/  @!P0 BRA `(.L_x_184) ;  /* 0x0000000400488947 */ /* 0x001fec0003800000 */
.L_x_198:
[----:B------:R-:W1:Y:S01]  /*7d30*/  SYNCS.PHASECHK.TRANS64.TRYWAIT P0, [R6+URZ], R3 ;  /* 0x00000003060075a7 */ /* 0x000e62000800017f */
[----:B------:R-:W-:-:S05]  /*7d40*/  VIADD R0, R8, 0x1 ;  /* 0x0000000108007836 */ /* 0x000fca0000000000 */
[----:B------:R-:W-:-:S04]  /*7d50*/  ISETP.NE.AND P1, PT, R0, 0x7, PT ;  /* 0x000000070000780c */ /* 0x000fc80003f25270 */
[----:B0-----:R-:W-:Y:S02]  /*7d60*/  SEL R2, RZ, 0x1, P1 ;  /* 0x00000001ff027807 */ /* 0x001fe40000800000 */
[----:B------:R-:W-:Y:S02]  /*7d70*/  SEL R0, R0, RZ, P1 ;  /* 0x000000ff00007207 */ /* 0x000fe40000800000 */
[----:B------:R-:W-:-:S03]  /*7d80*/  LOP3.LUT R9, R9, R2, RZ, 0x3c, !PT ;  /* 0x0000000209097212 */ /* 0x000fc600078e3cff */
[----:B------:R-:W-:Y:S01]  /*7d90*/  IMAD R7, R0, 0x8, R5 ;  /* 0x0000000800077824 */ /* 0x000fe200078e0205 */
[----:B------:R-:W-:Y:S01]  /*7da0*/  SHF.L.U32 R4, R9, 0x1f, RZ ;  /* 0x0000001f09047819 */ /* 0x000fe200000006ff */
[----:B-1----:R-:W-:Y:S06]  /*7db0*/  @!P0 BRA `(.L_x_185) ;  /* 0x0000000400388947 */ /* 0x002fec0003800000 */
.L_x_199:
[----:B------:R-:W1:Y:S01]  /*7dc0*/  SYNCS.PHASECHK.TRANS64.TRYWAIT P0, [R7+URZ], R4 ;  /* 0x00000004070075a7 */ /* 0x000e62000800017f */
[----:B------:R-:W-:-:S05]  /*7dd0*/  VIADD R0, R0, 0x1 ;  /* 0x0000000100007836 */ /* 0x000fca0000000000 */
[----:B------:R-:W-:-:S04]  /*7de0*/  ISETP.NE.AND P1, PT, R0, 0x7, PT ;  /* 0x000000070000780c */ /* 0x000fc80003f25270 */
[----:B------:R-:W-:Y:S02]  /*7df0*/  SEL R2, RZ, 0x1, P1 ;  /* 0x00000001ff027807 */ /* 0x000fe40000800000 */
[----:B------:R-:W-:Y:S02]  /*7e00*/  SEL R0, R0, RZ, P1 ;  /* 0x000000ff00007207 */ /* 0x000fe40000800000 */
[----:B------:R-:W-:-:S03]  /*7e10*/  LOP3.LUT R9, R9, R2, RZ, 0x3c, !PT ;  /* 0x0000000209097212 */ /* 0x000fc600078e3cff */
[----:B0-----:R-:W-:Y:S01]  /*7e20*/  IMAD R6, R0, 0x8, R5 ;  /* 0x0000000800067824 */ /* 0x001fe200078e0205 */
[----:B------:R-:W-:Y:S01]  /*7e30*/  SHF.L.U32 R3, R9, 0x1f, RZ ;  /* 0x0000001f09037819 */ /* 0x000fe200000006ff */
[----:B-1----:R-:W-:Y:S06]  /*7e40*/  @!P0 BRA `(.L_x_186) ;  /* 0x0000000400288947 */ /* 0x002fec0003800000 */
.L_x_200:
        /* <DEDUP_REMOVED lines=9> */
.L_x_201:
        /* <DEDUP_REMOVED lines=9> */
.L_x_202:
[----:B------:R-:W1:Y:S01]  /*7f70*/  SYNCS.PHASECHK.TRANS64.TRYWAIT P0, [R6+URZ], R3 ;  /* 0x00000003060075a7 */ /* 0x000e62000800017f */
[----:B------:R-:W-:-:S05]  /*7f80*/  VIADD R0, R0, 0x1 ;  /* 0x0000000100007836 */ /* 0x000fca0000000000 */
[----:B------:R-:W-:-:S04]  /*7f90*/  ISETP.NE.AND P1, PT, R0, 0x7, PT ;  /* 0x000000070000780c */ /* 0x000fc80003f25270 */
[----:B------:R-:W-:Y:S02]  /*7fa0*/  SEL R2, RZ, 0x1, P1 ;  /* 0x00000001ff027807 */ /* 0x000fe40000800000 */
[----:B------:R-:W-:Y:S02]  /*7fb0*/  SEL R0, R0, RZ, P1 ;  /* 0x000000ff00007207 */ /* 0x000fe40000800000 */
[----:B------:R-:W-:Y:S01]  /*7fc0*/  LOP3.LUT R2, R9, R2, RZ, 0x3c, !PT ;  /* 0x0000000209027212 */ /* 0x000fe200078e3cff */
[----:B-1----:R-:W-:Y:S06]  /*7fd0*/  @!P0 BRA `(.L_x_189) ;  /* 0x0000000400008947 */ /* 0x002fec0003800000 */
.L_x_203:
[----:B------:R-:W-:Y:S01]  /*7fe0*/  IMAD R5, R0, 0x8, R5 ;  /* 0x0000000800057824 */ /* 0x000fe200078e0205 */
[----:B------:R-:W-:-:S07]  /*7ff0*/  SHF.L.U32 R0, R2, 0x1f, RZ ;  /* 0x0000001f02007819 */ /* 0x000fce00000006ff */
.L_x_190:
[----:B--2---:R2:W3:Y:S02]  /*8000*/  SYNCS.PHASECHK.TRANS64.TRYWAIT P0, [R5+URZ], R0 ;  /* 0x00000000050075a7 */ /* 0x0044e4000800017f */
[----:B---3--:R-:W-:Y:S05]  /*8010*/  @!P0 NANOSLEEP.SYNCS 0x989680 ;  /* 0x009896800000895d */ /* 0x008fea0003900000 */
[----:B------:R-:W3:Y:S02]  /*8020*/  @!P0 SYNCS.PHASECHK.TRANS64 P0, [R5+URZ], R0 ;  /* 0x00000000050085a7 */ /* 0x000ee4000800007f */
[----:B---3--:R-:W-:Y:S05]  /*8030*/  @!P0 BRA `(.L_x_190) ;  /* 0xfffffffc00f08947 */ /* 0x008fea000383ffff */
.L_x_182:
[----:B------:R-:W-:Y:S05]  /*8040*/  BSYNC B0 ;  /* 0x0000000000007941 */ /* 0x000fea0003800000 */
.L_x_181:
[----:B------:R-:W-:Y:S05]  /*8050*/  EXIT ;  /* 0x000000000000794d */ /* 0x000fea0003800000 */
.L_x_21:
[----:B-1----:R1:W2:Y:S02]  /*8060*/  SYNCS.PHASECHK.TRANS64.TRYWAIT P1, [R3+URZ], R0 ;  /* 0x00000000030075a7 */ /* 0x0022a4000802017f */
[----:B--2---:R-:W-:Y:S05]  /*8070*/  @!P1 NANOSLEEP.SYNCS 0x989680 ;  /* 0x009896800000995d */ /* 0x004fea0003900000 */
[----:B------:R-:W2:Y:S02]  /*8080*/  @!P1 SYNCS.PHASECHK.TRANS64 P1, [R3+URZ], R0 ;  /* 0x00000000030095a7 */ /* 0x000ea4000802007f */
[----:B--2---:R-:W-:Y:S05]  /*8090*/  @!P1 BRA `(.L_x_21) ;  /* 0xfffffffc00f09947 */ /* 0x004fea000383ffff */
[----:B------:R-:W-:Y:S05]  /*80a0*/  BRA `(.L_x_20) ;  /* 0xffffff9400e07947 */ /* 0x000fea000383ffff */
.L_x_26:
[----:B-1----:R1:W2:Y:S02]  /*80b0*/  SYNCS.PHASECHK.TRANS64.TRYWAIT P1, [R5+URZ], R4 ;  /* 0x00000004050075a7 */ /* 0x0022a4000802017f */
[----:B--2---:R-:W-:Y:S05]  /*80c0*/  @!P1 NANOSLEEP.SYNCS 0x989680 ;  /* 0x009896800000995d */ /* 0x004fea0003900000 */
[----:B------:R-:W2:Y:S02]  /*80d0*/  @!P1 SYNCS.PHASECHK.TRANS64 P1, [R5+URZ], R4 ;  /* 0x00000004050095a7 */ /* 0x000ea4000802007f */
[----:B--2---:R-:W-:Y:S05]  /*80e0*/  @!P1 BRA `(.L_x_26) ;  /* 0xfffffffc00f09947 */ /* 0x004fea000383ffff */
[----:B------:R-:W-:Y:S05]  /*80f0*/  BRA `(.L_x_25) ;  /* 0xffffff9800bc7947 */ /* 0x000fea000383ffff */
.L_x_169:
[----:B------:R-:W-:Y:S01]  /*8100*/  BSSY B1, `(.L_x_191) ;  /* 0x0000006000017945 */ /* 0x000fe20003800000 */
[----:B------:R-:W-:-:S07]  /*8110*/  IMAD.MOV.U32 R15, RZ, RZ, -0x1 ;  /* 0xffffffffff0f7424 */ /* 0x000fce00078e00ff */
[----:B------:R-:W-:Y:S05]  /*8120*/  WARPSYNC.COLLECTIVE R15, `(.L_x_192) ;  /* 0x000000000f0c7348 */ /* 0x000fea0003c00000 */
[----:B------:R-:W-:Y:S02]  /*8130*/  ELECT P6, UR62, PT ;  /* 0x00000000003e782f */ /* 0x000fe400038c0000 */
[----:B------:R-:W-:Y:S01]  /*8140*/  MOV R14, UR62 ;  /* 0x0000003e000e7c02 */ /* 0x000fe20008000f00 */
[----:B------:R-:W-:Y:S10]  /*8150*/  ENDCOLLECTIVE ;  /* 0x000000000000791b */ /* 0x000ff40003800000 */
.L_x_192:
[----:B------:R-:W-:Y:S05]  /*8160*/  BSYNC B1 ;  /* 0x0000000000017941 */ /* 0x000fea0003800000 */
.L_x_191:
[----:B------:R-:W-:Y:S05]  /*8170*/  BRA `(.L_x_193) ;  /* 0xffffffec00cc7947 */ /* 0x000fea000383ffff */
.L_x_172:
[----:B-1----:R1:W2:Y:S02]  /*8180*/  SYNCS.PHASECHK.TRANS64.TRYWAIT P0, [R23+URZ+0x38], R14 ;  /* 0x0000380e170075a7 */ /* 0x0022a4000800017f */
[----:B--2---:R-:W-:Y:S05]  /*8190*/  @!P0 NANOSLEEP.SYNCS 0x989680 ;  /* 0x009896800000895d */ /* 0x004fea0003900000 */
[----:B------:R-:W2:Y:S02]  /*81a0*/  @!P0 SYNCS.PHASECHK.TRANS64 P0, [R23+URZ+0x38], R14 ;  /* 0x0000380e170085a7 */ /* 0x000ea4000800007f */
[----:B--2---:R-:W-:Y:S05]  /*81b0*/  @!P0 BRA `(.L_x_172) ;  /* 0xfffffffc00f08947 */ /* 0x004fea000383ffff */
[----:B------:R-:W-:Y:S05]  /*81c0*/  BRA `(.L_x_194) ;  /* 0xfffffff000047947 */ /* 0x000fea000383ffff */
.L_x_180:
[----:B------:R-:W-:Y:S01]  /*81d0*/  BSSY B0, `(.L_x_195) ;  /* 0x0000006000007945 */ /* 0x000fe20003800000 */
[----:B------:R-:W-:-:S07]  /*81e0*/  IMAD.MOV.U32 R15, RZ, RZ, -0x1 ;  /* 0xffffffffff0f7424 */ /* 0x000fce00078e00ff */
[----:B------:R-:W-:Y:S05]  /*81f0*/  WARPSYNC.COLLECTIVE R15, `(.L_x_196) ;  /* 0x000000000f0c7348 */ /* 0x000fea0003c00000 */
[----:B------:R-:W-:Y:S02]  /*8200*/  ELECT P6, UR62, PT ;  /* 0x00000000003e782f */ /* 0x000fe400038c0000 */
[----:B------:R-:W-:Y:S01]  /*8210*/  MOV R14, UR62 ;  /* 0x0000003e000e7c02 */ /* 0x000fe20008000f00 */
[----:B------:R-:W-:Y:S10]  /*8220*/  ENDCOLLECTIVE ;  /* 0x000000000000791b */ /* 0x000ff40003800000 */
.L_x_196:
[----:B------:R-:W-:Y:S05]  /*8230*/  BSYNC B0 ;  /* 0x0000000000007941 */ /* 0x000fea0003800000 */
.L_x_195:
[----:B------:R-:W-:Y:S05]  /*8240*/  BRA `(.L_x_197) ;  /* 0xfffffff800647947 */ /* 0x000fea000383ffff */
.L_x_184:
[----:B0-----:R0:W1:Y:S02]  /*8250*/  SYNCS.PHASECHK.TRANS64.TRYWAIT P0, [R7+URZ], R2 ;  /* 0x00000002070075a7 */ /* 0x001064000800017f */
[----:B-1----:R-:W-:Y:S05]  /*8260*/  @!P0 NANOSLEEP.SYNCS 0x989680 ;  /* 0x009896800000895d */ /* 0x002fea0003900000 */
[----:B------:R-:W1:Y:S02]  /*8270*/  @!P0 SYNCS.PHASECHK.TRANS64 P0, [R7+URZ], R2 ;  /* 0x00000002070085a7 */ /* 0x000e64000800007f */
[----:B-1----:R-:W-:Y:S05]  /*8280*/  @!P0 BRA `(.L_x_184) ;  /* 0xfffffffc00f08947 */ /* 0x002fea000383ffff */
[----:B------:R-:W-:Y:S05]  /*8290*/  BRA `(.L_x_198) ;  /* 0xfffffff800a47947 */ /* 0x000fea000383ffff */
.L_x_185:
[----:B0-----:R0:W1:Y:S02]  /*82a0*/  SYNCS.PHASECHK.TRANS64.TRYWAIT P0, [R6+URZ], R3 ;  /* 0x00000003060075a7 */ /* 0x001064000800017f */
[----:B-1----:R-:W-:Y:S05]  /*82b0*/  @!P0 NANOSLEEP.SYNCS 0x989680 ;  /* 0x009896800000895d */ /* 0x002fea0003900000 */
[----:B------:R-:W1:Y:S02]  /*82c0*/  @!P0 SYNCS.PHASECHK.TRANS64 P0, [R6+URZ], R3 ;  /* 0x00000003060085a7 */ /* 0x000e64000800007f */
[----:B-1----:R-:W-:Y:S05]  /*82d0*/  @!P0 BRA `(.L_x_185) ;  /* 0xfffffffc00f08947 */ /* 0x002fea000383ffff */
[----:B------:R-:W-:Y:S05]  /*82e0*/  BRA `(.L_x_199) ;  /* 0xfffffff800b47947 */ /* 0x000fea000383ffff */
.L_x_186:
[----:B0-----:R0:W1:Y:S02]  /*82f0*/  SYNCS.PHASECHK.TRANS64.TRYWAIT P0, [R7+URZ], R4 ;  /* 0x00000004070075a7 */ /* 0x001064000800017f */
[----:B-1----:R-:W-:Y:S05]  /*8300*/  @!P0 NANOSLEEP.SYNCS 0x989680 ;  /* 0x009896800000895d */ /* 0x002fea0003900000 */
[----:B------:R-:W1:Y:S02]  /*8310*/  @!P0 SYNCS.PHASECHK.TRANS64 P0, [R7+URZ], R4 ;  /* 0x00000004070085a7 */ /* 0x000e64000800007f */
[----:B-1----:R-:W-:Y:S05]  /*8320*/  @!P0 BRA `(.L_x_186) ;  /* 0xfffffffc00f08947 */ /* 0x002fea000383ffff */
[----:B------:R-:W-:Y:S05]  /*8330*/  BRA `(.L_x_200) ;  /* 0xfffffff800c47947 */ /* 0x000fea000383ffff */
.L_x_187:
[----:B0-----:R0:W1:Y:S02]  /*8340*/  SYNCS.PHASECHK.TRANS64.TRYWAIT P0, [R6+URZ], R3 ;  /* 0x00000003060075a7 */ /* 0x001064000800017f */
[----:B-1----:R-:W-:Y:S05]  /*8350*/  @!P0 NANOSLEEP.SYNCS 0x989680 ;  /* 0x009896800000895d */ /* 0x002fea0003900000 */
[----:B------:R-:W1:Y:S02]  /*8360*/  @!P0 SYNCS.PHASECHK.TRANS64 P0, [R6+URZ], R3 ;  /* 0x00000003060085a7 */ /* 0x000e64000800007f */
[----:B-1----:R-:W-:Y:S05]  /*8370*/  @!P0 BRA `(.L_x_187) ;  /* 0xfffffffc00f08947 */ /* 0x002fea000383ffff */
[----:B------:R-:W-:Y:S05]  /*8380*/  BRA `(.L_x_201) ;  /* 0xfffffff800d47947 */ /* 0x000fea000383ffff */
.L_x_188:
[----:B0-----:R0:W1:Y:S02]  /*8390*/  SYNCS.PHASECHK.TRANS64.TRYWAIT P0, [R7+URZ], R4 ;  /* 0x00000004070075a7 */ /* 0x001064000800017f */
[----:B-1----:R-:W-:Y:S05]  /*83a0*/  @!P0 NANOSLEEP.SYNCS 0x989680 ;  /* 0x009896800000895d */ /* 0x002fea0003900000 */
[----:B------:R-:W1:Y:S02]  /*83b0*/  @!P0 SYNCS.PHASECHK.TRANS64 P0, [R7+URZ], R4 ;  /* 0x00000004070085a7 */ /* 0x000e64000800007f */
[----:B-1----:R-:W-:Y:S05]  /*83c0*/  @!P0 BRA `(.L_x_188) ;  /* 0xfffffffc00f08947 */ /* 0x002fea000383ffff */
[----:B------:R-:W-:Y:S05]  /*83d0*/  BRA `(.L_x_202) ;  /* 0xfffffff800e47947 */ /* 0x000fea000383ffff */
.L_x_189:
[----:B-1----:R1:W2:Y:S02]  /*83e0*/  SYNCS.PHASECHK.TRANS64.TRYWAIT P0, [R6+URZ], R3 ;  /* 0x00000003060075a7 */ /* 0x0022a4000800017f */
[----:B--2---:R-:W-:Y:S05]  /*83f0*/  @!P0 NANOSLEEP.SYNCS 0x989680 ;  /* 0x009896800000895d */ /* 0x004fea0003900000 */
[----:B------:R-:W2:Y:S02]  /*8400*/  @!P0 SYNCS.PHASECHK.TRANS64 P0, [R6+URZ], R3 ;  /* 0x00000003060085a7 */ /* 0x000ea4000800007f */
[----:B--2---:R-:W-:Y:S05]  /*8410*/  @!P0 BRA `(.L_x_189) ;  /* 0xfffffffc00f08947 */ /* 0x004fea000383ffff */
[----:B------:R-:W-:Y:S05]  /*8420*/  BRA `(.L_x_203) ;  /* 0xfffffff800ec7947 */ /* 0x000fea000383ffff */
.L_x_204:
[----:B------:R-:W-:-:S00]  /*8430*/  BRA `(.L_x_204) ;  /* 0xfffffffc00fc7947 */ /* 0x000fc0000383ffff */
[----:B------:R-:W-:-:S00]  /*8440*/  NOP ;  /* 0x0000000000007918 */ /* 0x000fc00000000000 */
        /* <DEDUP_REMOVED lines=11> */
.L_x_205:


//--------------------- .nv.global.init           --------------------------
	.section	.nv.global.init,"aw",@progbits
.nv.global.init:
	.type		$str$22,@object
	.size		$str$22,($str$23 - $str$22)
$str$22:
        /*0000*/ 	.byte	0x6b, 0x5f, 0x74, 0x69, 0x6c, 0x65, 0x5f, 0x63, 0x6f, 0x75, 0x6e, 0x74, 0x20, 0x3e, 0x3d, 0x20
        /*0010*/ 	.byte	0x31, 0x00
	.type		$str$23,@object
	.size		$str$23,(__unnamed_1 - $str$23)
$str$23:
        /*0012*/ 	.byte	0x2f, 0x74, 0x6d, 0x70, 0x2f, 0x63, 0x75, 0x74, 0x6c, 0x61, 0x73, 0x73, 0x5f, 0x73, 0x77, 0x65
        /*0022*/ 	.byte	0x65, 0x70, 0x5f, 0x73, 0x72, 0x63, 0x2f, 0x69, 0x6e, 0x63, 0x6c, 0x75, 0x64, 0x65, 0x2f, 0x63
        /*0032*/ 	.byte	0x75, 0x74, 0x6c, 0x61, 0x73, 0x73, 0x2f, 0x67, 0x65, 0x6d, 0x6d, 0x2f, 0x63, 0x6f, 0x6c, 0x6c
        /*0042*/ 	.byte	0x65, 0x63, 0x74, 0x69, 0x76, 0x65, 0x2f, 0x73, 0x6d, 0x39, 0x30, 0x5f, 0x6d, 0x6d, 0x61, 0x5f
        /*0052*/ 	.byte	0x74, 0x6d, 0x61, 0x5f, 0x67, 0x6d, 0x6d, 0x61, 0x5f, 0x73, 0x73, 0x5f, 0x77, 0x61, 0x72, 0x70
        /*0062*/ 	.byte	0x73, 0x70, 0x65, 0x63, 0x69, 0x61, 0x6c, 0x69, 0x7a, 0x65, 0x64, 0x2e, 0x68, 0x70, 0x70, 0x00
	.type		__unnamed_1,@object
	.size		__unnamed_1,(.L_0 - __unnamed_1)
__unnamed_1:
        /*0072*/ 	.byte	0x76, 0x6f, 0x69, 0x64, 0x20, 0x63, 0x75, 0x74, 0x6c, 0x61, 0x73, 0x73, 0x3a, 0x3a, 0x67, 0x65
        /* <DEDUP_REMOVED lines=180> */
        /*0bc2*/ 	.byte	0x75, 0x74, 0x65, 0x3a, 0x3a, 0x69, 0x64, 0x65, 0x6e, 0x74, 0x69, 0x74, 0x79, 0x5d, 0x00
.L_0:


//--------------------- .nv.shared._ZN7cutlass13device_kernelINS_4gemm6kernel13GemmUniversalIN4cute5tupleIJiiiiEEENS1_10collective13CollectiveMmaINS1_34MainloopSm90TmaGmmaWarpSpecializedILi7ENS5_IJNS4_1CILi4EEENSA_ILi1EEESC_EEENS1_35KernelTmaWarpSpecializedCooperativeEEENS5_IJNSA_ILi128EEESG_NSA_ILi64EEEEEENS_10bfloat16_tENS5_IJlSC_lEEESJ_SK_NS4_8TiledMMAINS4_8MMA_AtomIJNS4_4SM904GMMA28MMA_64x128x16_F32BF16BF16_SSILNSO_5MajorE0ELSQ_0ELNSO_7ScaleInE1ELSR_1EEEEEENS4_6LayoutINS5_IJNSA_ILi2EEESC_SC_EEENS5_IJSC_NSA_ILi0EEESX_EEEEENS5_IJNS4_10UnderscoreES10_S10_EEEEENS4_13SM90_TMA_LOADENS4_14ComposedLayoutINS4_7SwizzleILi3ELi4ELi3EEENS4_18smem_ptr_flag_bitsILi16EEENSU_INS5_IJNSA_ILi8EEESH_EEENS5_IJSH_SC_EEEEEEEvNS4_8identityENS4_23SM90_TMA_LOAD_MULTICASTES1D_vS1E_EENS_8epilogue10collective6detail29Sm90TmaWarpSpecializedAdapterINS1I_15DefaultEpilogueISJ_SK_SK_NS1H_6thread17LinearCombinationISJ_Li1EffLNS1M_9ScaleType4KindE0ELNS_15FloatRoundStyleE2ESJ_EENS1_15EpilogueDefaultEEEEEvvEEEEvNT_6ParamsE --------------------------
	.section	.nv.shared._ZN7cutlass13device_kernelINS_4gemm6kernel13GemmUniversalIN4cute5tupleIJiiiiEEENS1_10collective13CollectiveMmaINS1_34MainloopSm90TmaGmmaWarpSpecializedILi7ENS5_IJNS4_1CILi4EEENSA_ILi1EEESC_EEENS1_35KernelTmaWarpSpecializedCooperativeEEENS5_IJNSA_ILi128EEESG_NSA_ILi64EEEEEENS_10bfloat16_tENS5_IJlSC_lEEESJ_SK_NS4_8TiledMMAINS4_8MMA_AtomIJNS4_4SM904GMMA28MMA_64x128x16_F32BF16BF16_SSILNSO_5MajorE0ELSQ_0ELNSO_7ScaleInE1ELSR_1EEEEEENS4_6LayoutINS5_IJNSA_ILi2EEESC_SC_EEENS5_IJSC_NSA_ILi0EEESX_EEEEENS5_IJNS4_10UnderscoreES10_S10_EEEEENS4_13SM90_TMA_LOADENS4_14ComposedLayoutINS4_7SwizzleILi3ELi4ELi3EEENS4_18smem_ptr_flag_bitsILi16EEENSU_INS5_IJNSA_ILi8EEESH_EEENS5_IJSH_SC_EEEEEEEvNS4_8identityENS4_23SM90_TMA_LOAD_MULTICASTES1D_vS1E_EENS_8epilogue10collective6detail29Sm90TmaWarpSpecializedAdapterINS1I_15DefaultEpilogueISJ_SK_SK_NS1H_6thread17LinearCombinationISJ_Li1EffLNS1M_9ScaleType4KindE0ELNS_15FloatRoundStyleE2ESJ_EENS1_15EpilogueDefaultEEEEEvvEEEEvNT_6ParamsE,"aw",@nobits
	.sectionflags	@""
	.align	16
	.zero		1024


//--------------------- .nv.shared.reserved.0     --------------------------
	.section	.nv.shared.reserved.0,"aw",@nobits
	.weak		__nv_reservedSMEM_offset_0_alias
	.size		__nv_reservedSMEM_offset_0_alias, 0, 0
	.other		__nv_reservedSMEM_offset_0_alias,@"STO_CUDA_RESERVED_SHARED STV_DEFAULT"
__nv_reservedSMEM_offset_0_alias:
	.zero		0


//--------------------- .nv.global                --------------------------
	.section	.nv.global,"aw",@nobits
.nv.global:
	.type		_ZN40_INTERNAL_931b7b2d_4_k_cu_41bf3080_262594cute1_E,@object
	.size		_ZN40_INTERNAL_931b7b2d_4_k_cu_41bf3080_262594cute1_E,(_ZN40_INTERNAL_931b7b2d_4_k_cu_41bf3080_262594cuda3std3__45__cpo6cbeginE - _ZN40_INTERNAL_931b7b2d_4_k_cu_41bf3080_262594cute1_E)
_ZN40_INTERNAL_931b7b2d_4_k_cu_41bf3080_262594cute1_E:
	.zero		1
	.type		_ZN40_INTERNAL_931b7b2d_4_k_cu_41bf3080_262594cuda3std3__45__cpo6cbeginE,@object
	.size		_ZN40_INTERNAL_931b7b2d_4_k_cu_41bf3080_262594cuda3std3__45__cpo6cbeginE,(_ZN40_INTERNAL_931b7b2d_4_k_cu_41bf3080_262594cuda3std3__48in_placeE - _ZN40_INTERNAL_931b7b2d_4_k_cu_41bf3080_262594cuda3std3__45__cpo6cbeginE)
_ZN40_INTERNAL_931b7b2d_4_k_cu_41bf3080_262594cuda3std3__45__cpo6cbeginE:
	.zero		1
	.type		_ZN40_INTERNAL_931b7b2d_4_k_cu_41bf3080_262594cuda3std3__48in_placeE,@object
	.size		_ZN40_INTERNAL_931b7b2d_4_k_cu_41bf3080_262594cuda3std3__48in_placeE,(_ZN40_INTERNAL_931b7b2d_4_k_cu_41bf3080_262594cuda3std6ranges3__45__cpo9iter_moveE - _ZN40_INTERNAL_931b7b2d_4_k_cu_41bf3080_262594cuda3std3__48in_placeE)
_ZN40_INTERNAL_931b7b2d_4_k_cu_41bf3080_262594cuda3std3__48in_placeE:
	.zero		1
	.type		_ZN40_INTERNAL_931b7b2d_4_k_cu_41bf3080_262594cuda3std6ranges3__45__cpo9iter_moveE,@object
	.size		_ZN40_INTERNAL_931b7b2d_4_k_cu_41bf3080_262594cuda3std6ranges3__45__cpo9iter_moveE,(_ZN40_INTERNAL_931b7b2d_4_k_cu_41bf3080_262594cuda3std3__45__cpo5beginE - _ZN40_INTERNAL_931b7b2d_4_k_cu_41bf3080_262594cuda3std6ranges3__45__cpo9iter_moveE)
_ZN40_INTERNAL_931b7b2d_4_k_cu_41bf3080_262594cuda3std6ranges3__45__cpo9iter_moveE:
	.zero		1
	.type		_ZN40_INTERNAL_931b7b2d_4_k_cu_41bf3080_262594cuda3std3__45__cpo5beginE,@object
	.size		_ZN40_INTERNAL_931b7b2d_4_k_cu_41bf3080_262594cuda3std3__45__cpo5beginE,(_ZN40_INTERNAL_931b7b2d_4_k_cu_41bf3080_262594cuda3std3__442_GLOBAL__N__931b7b2d_4_k_cu_41bf3080_262596ignoreE - _ZN40_INTERNAL_931b7b2d_4_k_cu_41bf3080_262594cuda3std3__45__cpo5beginE)
_ZN40_INTERNAL_931b7b2d_4_k_cu_41bf3080_262594cuda3std3__45__cpo5beginE:
	.zero		1
	.type		_ZN40_INTERNAL_931b7b2d_4_k_cu_41bf3080_262594cuda3std3__442_GLOBAL__N__931b7b2d_4_k_cu_41bf3080_262596ignoreE,@object
	.size		_ZN40_INTERNAL_931b7b2d_4_k_cu_41bf3080_262594cuda3std3__442_GLOBAL__N__931b7b2d_4_k_cu_41bf3080_262596ignoreE,(_ZN40_INTERNAL_931b7b2d_4_k_cu_41bf3080_262594cute7productE - _ZN40_INTERNAL_931b7b2d_4_k_cu_41bf3080_262594cuda3std3__442_GLOBAL__N__931b7b2d_4_k_cu_41bf3080_262596ignoreE)
_ZN40_INTERNAL_931b7b2d_4_k_cu_41bf3080_262594cuda3std3__442_GLOBAL__N__931b7b2d_4_k_cu_41bf3080_262596ignoreE:
	.zero		1
	.type		_ZN40_INTERNAL_931b7b2d_4_k_cu_41bf3080_262594cute7productE,@object
	.size		_ZN40_INTERNAL_931b7b2d_4_k_cu_41bf3080_262594cute7productE,(_ZN40_INTERNAL_931b7b2d_4_k_cu_41bf3080_262594cuda3std3__45__cpo3endE - _ZN40_INTERNAL_931b7b2d_4_k_cu_41bf3080_262594cute7productE)
_ZN40_INTERNAL_931b7b2d_4_k_cu_41bf3080_262594cute7productE:
	.zero		1
	.type		_ZN40_INTERNAL_931b7b2d_4_k_cu_41bf3080_262594cuda3std3__45__cpo3endE,@object
	.size		_ZN40_INTERNAL_931b7b2d_4_k_cu_41bf3080_262594cuda3std3__45__cpo3endE,(_ZN40_INTERNAL_931b7b2d_4_k_cu_41bf3080_262594cuda3std3__419piecewise_constructE - _ZN40_INTERNAL_931b7b2d_4_k_cu_41bf3080_262594cuda3std3__45__cpo3endE)
_ZN40_INTERNAL_931b7b2d_4_k_cu_41bf3080_262594cuda3std3__45__cpo3endE:
	.zero		1
	.type		_ZN40_INTERNAL_931b7b2d_4_k_cu_41bf3080_262594cuda3std3__419piecewise_constructE,@object
	.size		_ZN40_INTERNAL_931b7b2d_4_k_cu_41bf3080_262594cuda3std3__419piecewise_constructE,(_ZN40_INTERNAL_931b7b2d_4_k_cu_41bf3080_262594cuda3std3__45__cpo4cendE - _ZN40_INTERNAL_931b7b2d_4_k_cu_41bf3080_262594cuda3std3__419piecewise_constructE)
_ZN40_INTERNAL_931b7b2d_4_k_cu_41bf3080_262594cuda3std3__419piecewise_constructE:
	.zero		1
	.type		_ZN40_INTERNAL_931b7b2d_4_k_cu_41bf3080_262594cuda3std3__45__cpo4cendE,@object
	.size		_ZN40_INTERNAL_931b7b2d_4_k_cu_41bf3080_262594cuda3std3__45__cpo4cendE,(_ZN40_INTERNAL_931b7b2d_4_k_cu_41bf3080_262594cuda3std6ranges3__45__cpo4swapE - _ZN40_INTERNAL_931b7b2d_4_k_cu_41bf3080_262594cuda3std3__45__cpo4cendE)
_ZN40_INTERNAL_931b7b2d_4_k_cu_41bf3080_262594cuda3std3__45__cpo4cendE:
	.zero		1
	.type		_ZN40_INTERNAL_931b7b2d_4_k_cu_41bf3080_262594cuda3std6ranges3__45__cpo4swapE,@object
	.size		_ZN40_INTERNAL_931b7b2d_4_k_cu_41bf3080_262594cuda3std6ranges3__45__cpo4swapE,(.L_8 - _ZN40_INTERNAL_931b7b2d_4_k_cu_41bf3080_262594cuda3std6ranges3__45__cpo4swapE)
_ZN40_INTERNAL_931b7b2d_4_k_cu_41bf3080_262594cuda3std6ranges3__45__cpo4swapE:
	.zero		1
.L_8:


//--------------------- .nv.constant0._ZN7cutlass13device_kernelINS_4gemm6kernel13GemmUniversalIN4cute5tupleIJiiiiEEENS1_10collective13CollectiveMmaINS1_34MainloopSm90TmaGmmaWarpSpecializedILi7ENS5_IJNS4_1CILi4EEENSA_ILi1EEESC_EEENS1_35KernelTmaWarpSpecializedCooperativeEEENS5_IJNSA_ILi128EEESG_NSA_ILi64EEEEEENS_10bfloat16_tENS5_IJlSC_lEEESJ_SK_NS4_8TiledMMAINS4_8MMA_AtomIJNS4_4SM904GMMA28MMA_64x128x16_F32BF16BF16_SSILNSO_5MajorE0ELSQ_0ELNSO_7ScaleInE1ELSR_1EEEEEENS4_6LayoutINS5_IJNSA_ILi2EEESC_SC_EEENS5_IJSC_NSA_ILi0EEESX_EEEEENS5_IJNS4_10UnderscoreES10_S10_EEEEENS4_13SM90_TMA_LOADENS4_14ComposedLayoutINS4_7SwizzleILi3ELi4ELi3EEENS4_18smem_ptr_flag_bitsILi16EEENSU_INS5_IJNSA_ILi8EEESH_EEENS5_IJSH_SC_EEEEEEEvNS4_8identityENS4_23SM90_TMA_LOAD_MULTICASTES1D_vS1E_EENS_8epilogue10collective6detail29Sm90TmaWarpSpecializedAdapterINS1I_15DefaultEpilogueISJ_SK_SK_NS1H_6thread17LinearCombinationISJ_Li1EffLNS1M_9ScaleType4KindE0ELNS_15FloatRoundStyleE2ESJ_EENS1_15EpilogueDefaultEEEEEvvEEEEvNT_6ParamsE --------------------------
	.section	.nv.constant0._ZN7cutlass13device_kernelINS_4gemm6kernel13GemmUniversalIN4cute5tupleIJiiiiEEENS1_10collective13CollectiveMmaINS1_34MainloopSm90TmaGmmaWarpSpecializedILi7ENS5_IJNS4_1CILi4EEENSA_ILi1EEESC_EEENS1_35KernelTmaWarpSpecializedCooperativeEEENS5_IJNSA_ILi128EEESG_NSA_ILi64EEEEEENS_10bfloat16_tENS5_IJlSC_lEEESJ_SK_NS4_8TiledMMAINS4_8MMA_AtomIJNS4_4SM904GMMA28MMA_64x128x16_F32BF16BF16_SSILNSO_5MajorE0ELSQ_0ELNSO_7ScaleInE1ELSR_1EEEEEENS4_6LayoutINS5_IJNSA_ILi2EEESC_SC_EEENS5_IJSC_NSA_ILi0EEESX_EEEEENS5_IJNS4_10UnderscoreES10_S10_EEEEENS4_13SM90_TMA_LOADENS4_14ComposedLayoutINS4_7SwizzleILi3ELi4ELi3EEENS4_18smem_ptr_flag_bitsILi16EEENSU_INS5_IJNSA_ILi8EEESH_EEENS5_IJSH_SC_EEEEEEEvNS4_8identityENS4_23SM90_TMA_LOAD_MULTICASTES1D_vS1E_EENS_8epilogue10collective6detail29Sm90TmaWarpSpecializedAdapterINS1I_15DefaultEpilogueISJ_SK_SK_NS1H_6thread17LinearCombinationISJ_Li1EffLNS1M_9ScaleType4KindE0ELNS_15FloatRoundStyleE2ESJ_EENS1_15EpilogueDefaultEEEEEvvEEEEvNT_6ParamsE,"a",@progbits
	.sectionflags	@""
	.align	4
.nv.constant0._ZN7cutlass13device_kernelINS_4gemm6kernel13GemmUniversalIN4cute5tupleIJiiiiEEENS1_10collective13CollectiveMmaINS1_34MainloopSm90TmaGmmaWarpSpecializedILi7ENS5_IJNS4_1CILi4EEENSA_ILi1EEESC_EEENS1_35KernelTmaWarpSpecializedCooperativeEEENS5_IJNSA_ILi128EEESG_NSA_ILi64EEEEEENS_10bfloat16_tENS5_IJlSC_lEEESJ_SK_NS4_8TiledMMAINS4_8MMA_AtomIJNS4_4SM904GMMA28MMA_64x128x16_F32BF16BF16_SSILNSO_5MajorE0ELSQ_0ELNSO_7ScaleInE1ELSR_1EEEEEENS4_6LayoutINS5_IJNSA_ILi2EEESC_SC_EEENS5_IJSC_NSA_ILi0EEESX_EEEEENS5_IJNS4_10UnderscoreES10_S10_EEEEENS4_13SM90_TMA_LOADENS4_14ComposedLayoutINS4_7SwizzleILi3ELi4ELi3EEENS4_18smem_ptr_flag_bitsILi16EEENSU_INS5_IJNSA_ILi8EEESH_EEENS5_IJSH_SC_EEEEEEEvNS4_8identityENS4_23SM90_TMA_LOAD_MULTICASTES1D_vS1E_EENS_8epilogue10collective6detail29Sm90TmaWarpSpecializedAdapterINS1I_15DefaultEpilogueISJ_SK_SK_NS1H_6thread17LinearCombinationISJ_Li1EffLNS1M_9ScaleType4KindE0ELNS_15FloatRoundStyleE2ESJ_EENS1_15EpilogueDefaultEEEEEvvEEEEvNT_6ParamsE:
	.zero		1664


//--------------------- SYMBOLS --------------------------

	.type		.nv.reservedSmem.offset0,@object
	.size		.nv.reservedSmem.offset0,0x4
	.type		__assertfail,@function
